//
// Generated by NVIDIA NVVM Compiler
//
// Compiler Build ID: CL-36424714
// Cuda compilation tools, release 13.0, V13.0.88
// Based on NVVM 20.0.0
//

.version 9.0
.target sm_100
.address_size 64

	// .globl	_Z20attention_fwd_kernelPKfS0_S0_Pfiiiiif
.extern .shared .align 16 .b8 smem[];

.visible .entry _Z20attention_fwd_kernelPKfS0_S0_Pfiiiiif(
	.param .u64 .ptr .align 1 _Z20attention_fwd_kernelPKfS0_S0_Pfiiiiif_param_0,
	.param .u64 .ptr .align 1 _Z20attention_fwd_kernelPKfS0_S0_Pfiiiiif_param_1,
	.param .u64 .ptr .align 1 _Z20attention_fwd_kernelPKfS0_S0_Pfiiiiif_param_2,
	.param .u64 .ptr .align 1 _Z20attention_fwd_kernelPKfS0_S0_Pfiiiiif_param_3,
	.param .u32 _Z20attention_fwd_kernelPKfS0_S0_Pfiiiiif_param_4,
	.param .u32 _Z20attention_fwd_kernelPKfS0_S0_Pfiiiiif_param_5,
	.param .u32 _Z20attention_fwd_kernelPKfS0_S0_Pfiiiiif_param_6,
	.param .u32 _Z20attention_fwd_kernelPKfS0_S0_Pfiiiiif_param_7,
	.param .u32 _Z20attention_fwd_kernelPKfS0_S0_Pfiiiiif_param_8,
	.param .f32 _Z20attention_fwd_kernelPKfS0_S0_Pfiiiiif_param_9
)
{
	.reg .pred 	%p<63>;
	.reg .b32 	%r<147>;
	.reg .b32 	%f<227>;
	.reg .b64 	%rd<37>;

	ld.param.u64 	%rd10, [_Z20attention_fwd_kernelPKfS0_S0_Pfiiiiif_param_0];
	ld.param.u64 	%rd11, [_Z20attention_fwd_kernelPKfS0_S0_Pfiiiiif_param_1];
	ld.param.u64 	%rd12, [_Z20attention_fwd_kernelPKfS0_S0_Pfiiiiif_param_2];
	ld.param.u64 	%rd13, [_Z20attention_fwd_kernelPKfS0_S0_Pfiiiiif_param_3];
	ld.param.u32 	%r48, [_Z20attention_fwd_kernelPKfS0_S0_Pfiiiiif_param_4];
	ld.param.u32 	%r44, [_Z20attention_fwd_kernelPKfS0_S0_Pfiiiiif_param_5];
	ld.param.u32 	%r45, [_Z20attention_fwd_kernelPKfS0_S0_Pfiiiiif_param_6];
	ld.param.u32 	%r46, [_Z20attention_fwd_kernelPKfS0_S0_Pfiiiiif_param_7];
	ld.param.u32 	%r47, [_Z20attention_fwd_kernelPKfS0_S0_Pfiiiiif_param_8];
	ld.param.f32 	%f48, [_Z20attention_fwd_kernelPKfS0_S0_Pfiiiiif_param_9];
	cvta.to.global.u64 	%rd1, %rd11;
	cvta.to.global.u64 	%rd2, %rd10;
	cvta.to.global.u64 	%rd3, %rd12;
	cvta.to.global.u64 	%rd4, %rd13;
	mov.u32 	%r1, %ctaid.x;
	mul.lo.s32 	%r49, %r44, %r48;
	mul.lo.s32 	%r50, %r49, %r45;
	setp.ge.s32 	%p1, %r1, %r50;
	@%p1 bra 	$L__BB0_56;
	mul.lo.s32 	%r51, %r45, %r44;
	div.s32 	%r52, %r1, %r51;
	div.s32 	%r53, %r1, %r45;
	rem.s32 	%r54, %r53, %r44;
	mul.lo.s32 	%r2, %r47, %r1;
	mad.lo.s32 	%r55, %r52, %r44, %r54;
	mul.lo.s32 	%r56, %r47, %r46;
	mul.lo.s32 	%r3, %r56, %r55;
	mov.u32 	%r141, %tid.x;
	setp.ge.s32 	%p2, %r141, %r46;
	mov.f32 	%f216, 0fFF800000;
	@%p2 bra 	$L__BB0_26;
	setp.lt.s32 	%p3, %r47, 1;
	mov.u32 	%r5, %ntid.x;
	@%p3 bra 	$L__BB0_24;
	and.b32  	%r6, %r47, 15;
	and.b32  	%r7, %r47, 2147483632;
	mov.f32 	%f216, 0fFF800000;
	cvt.u64.u32 	%rd21, %r2;
	mov.u32 	%r135, %r141;
$L__BB0_4:
	setp.lt.u32 	%p5, %r47, 16;
	mad.lo.s32 	%r9, %r135, %r47, %r3;
	mov.f32 	%f214, 0f00000000;
	mov.b32 	%r137, 0;
	@%p5 bra 	$L__BB0_7;
	mov.f32 	%f214, 0f00000000;
	mov.b32 	%r136, 0;
$L__BB0_6:
	.pragma "nounroll";
	add.s32 	%r62, %r136, %r2;
	mul.wide.u32 	%rd14, %r62, 4;
	add.s64 	%rd15, %rd2, %rd14;
	ld.global.nc.f32 	%f55, [%rd15];
	add.s32 	%r63, %r9, %r136;
	mul.wide.s32 	%rd16, %r63, 4;
	add.s64 	%rd17, %rd1, %rd16;
	ld.global.nc.f32 	%f56, [%rd17];
	fma.rn.f32 	%f57, %f55, %f56, %f214;
	ld.global.nc.f32 	%f58, [%rd15+4];
	ld.global.nc.f32 	%f59, [%rd17+4];
	fma.rn.f32 	%f60, %f58, %f59, %f57;
	ld.global.nc.f32 	%f61, [%rd15+8];
	ld.global.nc.f32 	%f62, [%rd17+8];
	fma.rn.f32 	%f63, %f61, %f62, %f60;
	ld.global.nc.f32 	%f64, [%rd15+12];
	ld.global.nc.f32 	%f65, [%rd17+12];
	fma.rn.f32 	%f66, %f64, %f65, %f63;
	ld.global.nc.f32 	%f67, [%rd15+16];
	ld.global.nc.f32 	%f68, [%rd17+16];
	fma.rn.f32 	%f69, %f67, %f68, %f66;
	ld.global.nc.f32 	%f70, [%rd15+20];
	ld.global.nc.f32 	%f71, [%rd17+20];
	fma.rn.f32 	%f72, %f70, %f71, %f69;
	ld.global.nc.f32 	%f73, [%rd15+24];
	ld.global.nc.f32 	%f74, [%rd17+24];
	fma.rn.f32 	%f75, %f73, %f74, %f72;
	ld.global.nc.f32 	%f76, [%rd15+28];
	ld.global.nc.f32 	%f77, [%rd17+28];
	fma.rn.f32 	%f78, %f76, %f77, %f75;
	ld.global.nc.f32 	%f79, [%rd15+32];
	ld.global.nc.f32 	%f80, [%rd17+32];
	fma.rn.f32 	%f81, %f79, %f80, %f78;
	ld.global.nc.f32 	%f82, [%rd15+36];
	ld.global.nc.f32 	%f83, [%rd17+36];
	fma.rn.f32 	%f84, %f82, %f83, %f81;
	ld.global.nc.f32 	%f85, [%rd15+40];
	ld.global.nc.f32 	%f86, [%rd17+40];
	fma.rn.f32 	%f87, %f85, %f86, %f84;
	ld.global.nc.f32 	%f88, [%rd15+44];
	ld.global.nc.f32 	%f89, [%rd17+44];
	fma.rn.f32 	%f90, %f88, %f89, %f87;
	ld.global.nc.f32 	%f91, [%rd15+48];
	ld.global.nc.f32 	%f92, [%rd17+48];
	fma.rn.f32 	%f93, %f91, %f92, %f90;
	ld.global.nc.f32 	%f94, [%rd15+52];
	ld.global.nc.f32 	%f95, [%rd17+52];
	fma.rn.f32 	%f96, %f94, %f95, %f93;
	ld.global.nc.f32 	%f97, [%rd15+56];
	ld.global.nc.f32 	%f98, [%rd17+56];
	fma.rn.f32 	%f99, %f97, %f98, %f96;
	ld.global.nc.f32 	%f100, [%rd15+60];
	ld.global.nc.f32 	%f101, [%rd17+60];
	fma.rn.f32 	%f214, %f100, %f101, %f99;
	add.s32 	%r136, %r136, 16;
	setp.ne.s32 	%p6, %r136, %r7;
	mov.u32 	%r137, %r7;
	@%p6 bra 	$L__BB0_6;
$L__BB0_7:
	setp.eq.s32 	%p7, %r6, 0;
	@%p7 bra 	$L__BB0_23;
	setp.eq.s32 	%p8, %r6, 1;
	add.s32 	%r64, %r137, %r2;
	mul.wide.u32 	%rd18, %r64, 4;
	add.s64 	%rd19, %rd2, %rd18;
	ld.global.nc.f32 	%f102, [%rd19];
	add.s32 	%r65, %r9, %r137;
	mul.wide.s32 	%rd20, %r65, 4;
	add.s64 	%rd5, %rd1, %rd20;
	ld.global.nc.f32 	%f103, [%rd5];
	fma.rn.f32 	%f214, %f102, %f103, %f214;
	@%p8 bra 	$L__BB0_23;
	setp.eq.s32 	%p9, %r6, 2;
	cvt.u64.u32 	%rd22, %r137;
	add.s64 	%rd23, %rd22, %rd21;
	shl.b64 	%rd24, %rd23, 2;
	add.s64 	%rd6, %rd2, %rd24;
	ld.global.nc.f32 	%f104, [%rd6+4];
	ld.global.nc.f32 	%f105, [%rd5+4];
	fma.rn.f32 	%f214, %f104, %f105, %f214;
	@%p9 bra 	$L__BB0_23;
	setp.eq.s32 	%p10, %r6, 3;
	ld.global.nc.f32 	%f106, [%rd6+8];
	ld.global.nc.f32 	%f107, [%rd5+8];
	fma.rn.f32 	%f214, %f106, %f107, %f214;
	@%p10 bra 	$L__BB0_23;
	setp.eq.s32 	%p11, %r6, 4;
	ld.global.nc.f32 	%f108, [%rd6+12];
	ld.global.nc.f32 	%f109, [%rd5+12];
	fma.rn.f32 	%f214, %f108, %f109, %f214;
	@%p11 bra 	$L__BB0_23;
	setp.eq.s32 	%p12, %r6, 5;
	ld.global.nc.f32 	%f110, [%rd6+16];
	ld.global.nc.f32 	%f111, [%rd5+16];
	fma.rn.f32 	%f214, %f110, %f111, %f214;
	@%p12 bra 	$L__BB0_23;
	setp.eq.s32 	%p13, %r6, 6;
	ld.global.nc.f32 	%f112, [%rd6+20];
	ld.global.nc.f32 	%f113, [%rd5+20];
	fma.rn.f32 	%f214, %f112, %f113, %f214;
	@%p13 bra 	$L__BB0_23;
	setp.eq.s32 	%p14, %r6, 7;
	ld.global.nc.f32 	%f114, [%rd6+24];
	ld.global.nc.f32 	%f115, [%rd5+24];
	fma.rn.f32 	%f214, %f114, %f115, %f214;
	@%p14 bra 	$L__BB0_23;
	setp.eq.s32 	%p15, %r6, 8;
	ld.global.nc.f32 	%f116, [%rd6+28];
	ld.global.nc.f32 	%f117, [%rd5+28];
	fma.rn.f32 	%f214, %f116, %f117, %f214;
	@%p15 bra 	$L__BB0_23;
	setp.eq.s32 	%p16, %r6, 9;
	ld.global.nc.f32 	%f118, [%rd6+32];
	ld.global.nc.f32 	%f119, [%rd5+32];
	fma.rn.f32 	%f214, %f118, %f119, %f214;
	@%p16 bra 	$L__BB0_23;
	setp.eq.s32 	%p17, %r6, 10;
	ld.global.nc.f32 	%f120, [%rd6+36];
	ld.global.nc.f32 	%f121, [%rd5+36];
	fma.rn.f32 	%f214, %f120, %f121, %f214;
	@%p17 bra 	$L__BB0_23;
	setp.eq.s32 	%p18, %r6, 11;
	ld.global.nc.f32 	%f122, [%rd6+40];
	ld.global.nc.f32 	%f123, [%rd5+40];
	fma.rn.f32 	%f214, %f122, %f123, %f214;
	@%p18 bra 	$L__BB0_23;
	setp.eq.s32 	%p19, %r6, 12;
	ld.global.nc.f32 	%f124, [%rd6+44];
	ld.global.nc.f32 	%f125, [%rd5+44];
	fma.rn.f32 	%f214, %f124, %f125, %f214;
	@%p19 bra 	$L__BB0_23;
	setp.eq.s32 	%p20, %r6, 13;
	ld.global.nc.f32 	%f126, [%rd6+48];
	ld.global.nc.f32 	%f127, [%rd5+48];
	fma.rn.f32 	%f214, %f126, %f127, %f214;
	@%p20 bra 	$L__BB0_23;
	setp.eq.s32 	%p21, %r6, 14;
	ld.global.nc.f32 	%f128, [%rd6+52];
	ld.global.nc.f32 	%f129, [%rd5+52];
	fma.rn.f32 	%f214, %f128, %f129, %f214;
	@%p21 bra 	$L__BB0_23;
	ld.global.nc.f32 	%f130, [%rd6+56];
	ld.global.nc.f32 	%f131, [%rd5+56];
	fma.rn.f32 	%f214, %f130, %f131, %f214;
$L__BB0_23:
	mul.f32 	%f132, %f48, %f214;
	shl.b32 	%r66, %r135, 2;
	mov.u32 	%r67, smem;
	add.s32 	%r68, %r67, %r66;
	st.shared.f32 	[%r68], %f132;
	max.f32 	%f216, %f216, %f132;
	add.s32 	%r135, %r135, %r5;
	setp.lt.s32 	%p22, %r135, %r46;
	@%p22 bra 	$L__BB0_4;
	bra.uni 	$L__BB0_26;
$L__BB0_24:
	mul.f32 	%f23, %f48, 0f00000000;
	mov.f32 	%f216, 0fFF800000;
	mov.u32 	%r58, smem;
	mov.u32 	%r138, %r141;
$L__BB0_25:
	shl.b32 	%r57, %r138, 2;
	add.s32 	%r59, %r58, %r57;
	st.shared.f32 	[%r59], %f23;
	max.f32 	%f216, %f216, %f23;
	add.s32 	%r138, %r138, %r5;
	setp.lt.s32 	%p4, %r138, %r46;
	@%p4 bra 	$L__BB0_25;
$L__BB0_26:
	shl.b32 	%r69, %r46, 2;
	mov.u32 	%r70, smem;
	add.s32 	%r16, %r70, %r69;
	and.b32  	%r17, %r141, 31;
	mov.b32 	%r71, %f216;
	shfl.sync.bfly.b32	%r72|%p23, %r71, 16, 31, -1;
	mov.b32 	%f133, %r72;
	max.f32 	%f134, %f216, %f133;
	mov.b32 	%r73, %f134;
	shfl.sync.bfly.b32	%r74|%p24, %r73, 8, 31, -1;
	mov.b32 	%f135, %r74;
	max.f32 	%f136, %f134, %f135;
	mov.b32 	%r75, %f136;
	shfl.sync.bfly.b32	%r76|%p25, %r75, 4, 31, -1;
	mov.b32 	%f137, %r76;
	max.f32 	%f138, %f136, %f137;
	mov.b32 	%r77, %f138;
	shfl.sync.bfly.b32	%r78|%p26, %r77, 2, 31, -1;
	mov.b32 	%f139, %r78;
	max.f32 	%f140, %f138, %f139;
	mov.b32 	%r79, %f140;
	shfl.sync.bfly.b32	%r80|%p27, %r79, 1, 31, -1;
	mov.b32 	%f141, %r80;
	max.f32 	%f218, %f140, %f141;
	setp.ne.s32 	%p28, %r17, 0;
	shr.u32 	%r81, %r141, 3;
	add.s32 	%r18, %r16, %r81;
	@%p28 bra 	$L__BB0_28;
	st.shared.f32 	[%r18], %f218;
$L__BB0_28:
	bar.sync 	0;
	setp.gt.u32 	%p29, %r141, 31;
	shl.b32 	%r82, %r17, 2;
	add.s32 	%r19, %r16, %r82;
	@%p29 bra 	$L__BB0_32;
	mov.u32 	%r83, %ntid.x;
	add.s32 	%r84, %r83, 31;
	shr.u32 	%r85, %r84, 5;
	setp.ge.u32 	%p30, %r141, %r85;
	mov.f32 	%f217, 0fFF800000;
	@%p30 bra 	$L__BB0_31;
	ld.shared.f32 	%f217, [%r19];
$L__BB0_31:
	mov.b32 	%r86, %f217;
	shfl.sync.bfly.b32	%r87|%p31, %r86, 16, 31, -1;
	mov.b32 	%f143, %r87;
	max.f32 	%f144, %f217, %f143;
	mov.b32 	%r88, %f144;
	shfl.sync.bfly.b32	%r89|%p32, %r88, 8, 31, -1;
	mov.b32 	%f145, %r89;
	max.f32 	%f146, %f144, %f145;
	mov.b32 	%r90, %f146;
	shfl.sync.bfly.b32	%r91|%p33, %r90, 4, 31, -1;
	mov.b32 	%f147, %r91;
	max.f32 	%f148, %f146, %f147;
	mov.b32 	%r92, %f148;
	shfl.sync.bfly.b32	%r93|%p34, %r92, 2, 31, -1;
	mov.b32 	%f149, %r93;
	max.f32 	%f150, %f148, %f149;
	mov.b32 	%r94, %f150;
	shfl.sync.bfly.b32	%r95|%p35, %r94, 1, 31, -1;
	mov.b32 	%f151, %r95;
	max.f32 	%f218, %f150, %f151;
$L__BB0_32:
	setp.ge.s32 	%p36, %r141, %r46;
	bar.sync 	0;
	mov.f32 	%f220, 0f00000000;
	@%p36 bra 	$L__BB0_35;
	mov.f32 	%f220, 0f00000000;
	mov.u32 	%r20, %ntid.x;
	mov.u32 	%r97, smem;
	mov.u32 	%r139, %r141;
$L__BB0_34:
	shl.b32 	%r96, %r139, 2;
	add.s32 	%r98, %r97, %r96;
	ld.shared.f32 	%f154, [%r98];
	sub.f32 	%f155, %f154, %f218;
	fma.rn.f32 	%f156, %f155, 0f3BBB989D, 0f3F000000;
	cvt.sat.f32.f32 	%f157, %f156;
	mov.f32 	%f158, 0f4B400001;
	mov.f32 	%f159, 0f437C0000;
	fma.rm.f32 	%f160, %f157, %f159, %f158;
	add.f32 	%f161, %f160, 0fCB40007F;
	neg.f32 	%f162, %f161;
	fma.rn.f32 	%f163, %f155, 0f3FB8AA3B, %f162;
	fma.rn.f32 	%f164, %f155, 0f32A57060, %f163;
	mov.b32 	%r99, %f160;
	shl.b32 	%r100, %r99, 23;
	mov.b32 	%f165, %r100;
	ex2.approx.ftz.f32 	%f166, %f164;
	mul.f32 	%f167, %f166, %f165;
	st.shared.f32 	[%r98], %f167;
	add.f32 	%f220, %f220, %f167;
	add.s32 	%r139, %r139, %r20;
	setp.lt.s32 	%p37, %r139, %r46;
	@%p37 bra 	$L__BB0_34;
$L__BB0_35:
	setp.ne.s32 	%p38, %r17, 0;
	mov.b32 	%r101, %f220;
	shfl.sync.bfly.b32	%r102|%p39, %r101, 16, 31, -1;
	mov.b32 	%f168, %r102;
	add.f32 	%f169, %f220, %f168;
	mov.b32 	%r103, %f169;
	shfl.sync.bfly.b32	%r104|%p40, %r103, 8, 31, -1;
	mov.b32 	%f170, %r104;
	add.f32 	%f171, %f169, %f170;
	mov.b32 	%r105, %f171;
	shfl.sync.bfly.b32	%r106|%p41, %r105, 4, 31, -1;
	mov.b32 	%f172, %r106;
	add.f32 	%f173, %f171, %f172;
	mov.b32 	%r107, %f173;
	shfl.sync.bfly.b32	%r108|%p42, %r107, 2, 31, -1;
	mov.b32 	%f174, %r108;
	add.f32 	%f175, %f173, %f174;
	mov.b32 	%r109, %f175;
	shfl.sync.bfly.b32	%r110|%p43, %r109, 1, 31, -1;
	mov.b32 	%f176, %r110;
	add.f32 	%f222, %f175, %f176;
	@%p38 bra 	$L__BB0_37;
	st.shared.f32 	[%r18], %f222;
$L__BB0_37:
	setp.gt.u32 	%p44, %r141, 31;
	bar.sync 	0;
	@%p44 bra 	$L__BB0_41;
	mov.u32 	%r111, %ntid.x;
	add.s32 	%r112, %r111, 31;
	shr.u32 	%r113, %r112, 5;
	setp.ge.u32 	%p45, %r141, %r113;
	mov.f32 	%f221, 0f00000000;
	@%p45 bra 	$L__BB0_40;
	ld.shared.f32 	%f221, [%r19];
$L__BB0_40:
	mov.b32 	%r114, %f221;
	shfl.sync.bfly.b32	%r115|%p46, %r114, 16, 31, -1;
	mov.b32 	%f178, %r115;
	add.f32 	%f179, %f221, %f178;
	mov.b32 	%r116, %f179;
	shfl.sync.bfly.b32	%r117|%p47, %r116, 8, 31, -1;
	mov.b32 	%f180, %r117;
	add.f32 	%f181, %f179, %f180;
	mov.b32 	%r118, %f181;
	shfl.sync.bfly.b32	%r119|%p48, %r118, 4, 31, -1;
	mov.b32 	%f182, %r119;
	add.f32 	%f183, %f181, %f182;
	mov.b32 	%r120, %f183;
	shfl.sync.bfly.b32	%r121|%p49, %r120, 2, 31, -1;
	mov.b32 	%f184, %r121;
	add.f32 	%f185, %f183, %f184;
	mov.b32 	%r122, %f185;
	shfl.sync.bfly.b32	%r123|%p50, %r122, 1, 31, -1;
	mov.b32 	%f186, %r123;
	add.f32 	%f222, %f185, %f186;
$L__BB0_41:
	setp.ge.s32 	%p51, %r141, %r46;
	bar.sync 	0;
	@%p51 bra 	$L__BB0_44;
	mov.u32 	%r23, %ntid.x;
	mov.u32 	%r125, smem;
	mov.u32 	%r140, %r141;
$L__BB0_43:
	setp.neu.f32 	%p52, %f222, 0f00000000;
	shl.b32 	%r124, %r140, 2;
	add.s32 	%r126, %r125, %r124;
	ld.shared.f32 	%f187, [%r126];
	div.rn.f32 	%f188, %f187, %f222;
	selp.f32 	%f189, %f188, 0f00000000, %p52;
	st.shared.f32 	[%r126], %f189;
	add.s32 	%r140, %r140, %r23;
	setp.lt.s32 	%p53, %r140, %r46;
	@%p53 bra 	$L__BB0_43;
$L__BB0_44:
	bar.sync 	0;
	setp.ge.s32 	%p54, %r141, %r47;
	@%p54 bra 	$L__BB0_56;
	setp.gt.s32 	%p55, %r46, 0;
	mov.u32 	%r26, %ntid.x;
	@%p55 bra 	$L__BB0_46;
	bra.uni 	$L__BB0_55;
$L__BB0_46:
	and.b32  	%r27, %r46, 3;
	and.b32  	%r28, %r46, 2147483644;
	neg.s32 	%r29, %r28;
	shl.b32 	%r30, %r47, 2;
	mul.wide.s32 	%rd8, %r47, 4;
$L__BB0_47:
	setp.lt.u32 	%p57, %r46, 4;
	add.s32 	%r32, %r141, %r3;
	mov.f32 	%f226, 0f00000000;
	mov.b32 	%r145, 0;
	@%p57 bra 	$L__BB0_50;
	mov.f32 	%f226, 0f00000000;
	mov.u32 	%r142, %r32;
	mov.u32 	%r143, %r70;
	mov.u32 	%r144, %r29;
$L__BB0_49:
	.pragma "nounroll";
	ld.shared.v4.f32 	{%f193, %f194, %f195, %f196}, [%r143];
	mul.wide.s32 	%rd27, %r142, 4;
	add.s64 	%rd28, %rd3, %rd27;
	ld.global.nc.f32 	%f197, [%rd28];
	fma.rn.f32 	%f198, %f193, %f197, %f226;
	add.s64 	%rd30, %rd28, %rd8;
	ld.global.nc.f32 	%f199, [%rd30];
	fma.rn.f32 	%f200, %f194, %f199, %f198;
	add.s64 	%rd31, %rd30, %rd8;
	ld.global.nc.f32 	%f201, [%rd31];
	fma.rn.f32 	%f202, %f195, %f201, %f200;
	add.s64 	%rd32, %rd31, %rd8;
	ld.global.nc.f32 	%f203, [%rd32];
	fma.rn.f32 	%f226, %f196, %f203, %f202;
	add.s32 	%r144, %r144, 4;
	add.s32 	%r143, %r143, 16;
	add.s32 	%r142, %r142, %r30;
	setp.ne.s32 	%p58, %r144, 0;
	mov.u32 	%r145, %r28;
	@%p58 bra 	$L__BB0_49;
$L__BB0_50:
	setp.eq.s32 	%p59, %r27, 0;
	@%p59 bra 	$L__BB0_54;
	setp.eq.s32 	%p60, %r27, 1;
	mad.lo.s32 	%r131, %r145, %r47, %r32;
	shl.b32 	%r132, %r145, 2;
	mov.u32 	%r133, smem;
	add.s32 	%r40, %r133, %r132;
	ld.shared.f32 	%f204, [%r40];
	mul.wide.s32 	%rd33, %r131, 4;
	add.s64 	%rd7, %rd3, %rd33;
	ld.global.nc.f32 	%f205, [%rd7];
	fma.rn.f32 	%f226, %f204, %f205, %f226;
	@%p60 bra 	$L__BB0_54;
	setp.eq.s32 	%p61, %r27, 2;
	ld.shared.f32 	%f206, [%r40+4];
	add.s64 	%rd9, %rd7, %rd8;
	ld.global.nc.f32 	%f207, [%rd9];
	fma.rn.f32 	%f226, %f206, %f207, %f226;
	@%p61 bra 	$L__BB0_54;
	ld.shared.f32 	%f208, [%r40+8];
	add.s64 	%rd34, %rd9, %rd8;
	ld.global.nc.f32 	%f209, [%rd34];
	fma.rn.f32 	%f226, %f208, %f209, %f226;
$L__BB0_54:
	add.s32 	%r134, %r141, %r2;
	mul.wide.s32 	%rd35, %r134, 4;
	add.s64 	%rd36, %rd4, %rd35;
	st.global.f32 	[%rd36], %f226;
	add.s32 	%r141, %r141, %r26;
	setp.lt.s32 	%p62, %r141, %r47;
	@%p62 bra 	$L__BB0_47;
	bra.uni 	$L__BB0_56;
$L__BB0_55:
	add.s32 	%r127, %r141, %r2;
	mul.wide.s32 	%rd25, %r127, 4;
	add.s64 	%rd26, %rd4, %rd25;
	mov.b32 	%r128, 0;
	st.global.u32 	[%rd26], %r128;
	add.s32 	%r141, %r141, %r26;
	setp.lt.s32 	%p56, %r141, %r47;
	@%p56 bra 	$L__BB0_55;
$L__BB0_56:
	ret;

}
	// .globl	_Z31attention_fwd_kernel_large_hdimILi64EEvPKfS1_S1_Pfiiiiif
.visible .entry _Z31attention_fwd_kernel_large_hdimILi64EEvPKfS1_S1_Pfiiiiif(
	.param .u64 .ptr .align 1 _Z31attention_fwd_kernel_large_hdimILi64EEvPKfS1_S1_Pfiiiiif_param_0,
	.param .u64 .ptr .align 1 _Z31attention_fwd_kernel_large_hdimILi64EEvPKfS1_S1_Pfiiiiif_param_1,
	.param .u64 .ptr .align 1 _Z31attention_fwd_kernel_large_hdimILi64EEvPKfS1_S1_Pfiiiiif_param_2,
	.param .u64 .ptr .align 1 _Z31attention_fwd_kernel_large_hdimILi64EEvPKfS1_S1_Pfiiiiif_param_3,
	.param .u32 _Z31attention_fwd_kernel_large_hdimILi64EEvPKfS1_S1_Pfiiiiif_param_4,
	.param .u32 _Z31attention_fwd_kernel_large_hdimILi64EEvPKfS1_S1_Pfiiiiif_param_5,
	.param .u32 _Z31attention_fwd_kernel_large_hdimILi64EEvPKfS1_S1_Pfiiiiif_param_6,
	.param .u32 _Z31attention_fwd_kernel_large_hdimILi64EEvPKfS1_S1_Pfiiiiif_param_7,
	.param .u32 _Z31attention_fwd_kernel_large_hdimILi64EEvPKfS1_S1_Pfiiiiif_param_8,
	.param .f32 _Z31attention_fwd_kernel_large_hdimILi64EEvPKfS1_S1_Pfiiiiif_param_9
)
{
	.reg .pred 	%p<72>;
	.reg .b32 	%r<231>;
	.reg .b32 	%f<559>;
	.reg .b64 	%rd<86>;

	ld.param.u64 	%rd13, [_Z31attention_fwd_kernel_large_hdimILi64EEvPKfS1_S1_Pfiiiiif_param_0];
	ld.param.u64 	%rd14, [_Z31attention_fwd_kernel_large_hdimILi64EEvPKfS1_S1_Pfiiiiif_param_1];
	ld.param.u64 	%rd15, [_Z31attention_fwd_kernel_large_hdimILi64EEvPKfS1_S1_Pfiiiiif_param_2];
	ld.param.u64 	%rd16, [_Z31attention_fwd_kernel_large_hdimILi64EEvPKfS1_S1_Pfiiiiif_param_3];
	ld.param.u32 	%r79, [_Z31attention_fwd_kernel_large_hdimILi64EEvPKfS1_S1_Pfiiiiif_param_6];
	ld.param.u32 	%r80, [_Z31attention_fwd_kernel_large_hdimILi64EEvPKfS1_S1_Pfiiiiif_param_7];
	ld.param.u32 	%r81, [_Z31attention_fwd_kernel_large_hdimILi64EEvPKfS1_S1_Pfiiiiif_param_8];
	ld.param.f32 	%f65, [_Z31attention_fwd_kernel_large_hdimILi64EEvPKfS1_S1_Pfiiiiif_param_9];
	cvta.to.global.u64 	%rd1, %rd14;
	cvta.to.global.u64 	%rd2, %rd13;
	cvta.to.global.u64 	%rd3, %rd15;
	cvta.to.global.u64 	%rd4, %rd16;
	mov.u32 	%r1, %ctaid.x;
	setp.ge.s32 	%p1, %r1, %r79;
	@%p1 bra 	$L__BB1_8;
	mov.u32 	%r82, %ctaid.y;
	mov.u32 	%r230, %tid.x;
	mul.lo.s32 	%r83, %r81, %r80;
	mul.lo.s32 	%r3, %r83, %r82;
	mad.lo.s32 	%r84, %r82, %r79, %r1;
	mul.lo.s32 	%r4, %r84, %r81;
	setp.lt.s32 	%p2, %r80, 1;
	mov.f32 	%f525, 0f00000000;
	@%p2 bra 	$L__BB1_5;
	and.b32  	%r5, %r81, 3;
	mov.u32 	%r6, %ntid.x;
	and.b32  	%r7, %r230, 31;
	shr.u32 	%r86, %r230, 3;
	mov.u32 	%r87, smem;
	add.s32 	%r88, %r87, 256;
	add.s32 	%r8, %r88, %r86;
	add.s32 	%r89, %r6, 31;
	shr.u32 	%r9, %r89, 5;
	shl.b32 	%r90, %r230, 2;
	and.b32  	%r91, %r90, 124;
	add.s32 	%r10, %r88, %r91;
	add.s32 	%r11, %r81, -1;
	and.b32  	%r12, %r81, 15;
	and.b32  	%r13, %r81, 7;
	shr.u32 	%r92, %r11, 2;
	add.s32 	%r93, %r92, 1;
	and.b32  	%r14, %r93, 7;
	mul.f32 	%f1, %f65, 0f00000000;
	and.b32  	%r15, %r81, 2147483632;
	and.b32  	%r16, %r93, 2147483640;
	and.b32  	%r17, %r93, 3;
	neg.s32 	%r18, %r15;
	add.s64 	%rd5, %rd2, 32;
	add.s64 	%rd6, %rd1, 32;
	mov.f32 	%f526, 0fFF800000;
	mov.f32 	%f525, 0f00000000;
	mov.b32 	%r206, 0;
	mov.u32 	%r207, %r206;
$L__BB1_3:
	add.s32 	%r22, %r207, 64;
	min.s32 	%r23, %r80, %r22;
	and.b32  	%r24, %r23, 7;
	and.b32  	%r25, %r23, 15;
	sub.s32 	%r26, %r23, %r207;
	setp.ge.s32 	%p3, %r230, %r26;
	@%p3 bra 	$L__BB1_40;
	setp.ne.s32 	%p4, %r5, 0;
	@%p4 bra 	$L__BB1_24;
	bra.uni 	$L__BB1_9;
$L__BB1_5:
	setp.ge.s32 	%p70, %r230, %r81;
	@%p70 bra 	$L__BB1_8;
	mov.u32 	%r19, %ntid.x;
$L__BB1_7:
	add.s32 	%r205, %r230, %r4;
	mul.wide.s32 	%rd84, %r205, 4;
	add.s64 	%rd85, %rd4, %rd84;
	ld.global.f32 	%f522, [%rd85];
	div.rn.f32 	%f523, %f522, %f525;
	st.global.f32 	[%rd85], %f523;
	add.s32 	%r230, %r230, %r19;
	setp.lt.s32 	%p71, %r230, %r81;
	@%p71 bra 	$L__BB1_7;
$L__BB1_8:
	ret;
$L__BB1_9:
	setp.gt.s32 	%p16, %r81, 0;
	mov.u32 	%r214, %r230;
	@%p16 bra 	$L__BB1_10;
	bra.uni 	$L__BB1_23;
$L__BB1_10:
	mov.u32 	%r208, %r230;
$L__BB1_11:
	setp.lt.u32 	%p18, %r11, 28;
	add.s32 	%r114, %r208, %r207;
	mad.lo.s32 	%r28, %r114, %r81, %r3;
	mov.f32 	%f534, 0f00000000;
	mov.b32 	%r211, 0;
	@%p18 bra 	$L__BB1_14;
	mov.f32 	%f534, 0f00000000;
	mov.b32 	%r211, 0;
	mov.u32 	%r210, %r211;
$L__BB1_13:
	.pragma "nounroll";
	add.s32 	%r116, %r211, %r4;
	mul.wide.s32 	%rd31, %r116, 4;
	add.s64 	%rd32, %rd2, %rd31;
	ld.global.nc.v4.f32 	{%f164, %f165, %f166, %f167}, [%rd32];
	add.s32 	%r117, %r211, %r28;
	mul.wide.s32 	%rd33, %r117, 4;
	add.s64 	%rd34, %rd1, %rd33;
	ld.global.nc.v4.f32 	{%f168, %f169, %f170, %f171}, [%rd34];
	mul.f32 	%f172, %f165, %f169;
	fma.rn.f32 	%f173, %f164, %f168, %f172;
	fma.rn.f32 	%f174, %f166, %f170, %f173;
	fma.rn.f32 	%f175, %f167, %f171, %f174;
	add.f32 	%f176, %f534, %f175;
	ld.global.nc.v4.f32 	{%f177, %f178, %f179, %f180}, [%rd32+16];
	ld.global.nc.v4.f32 	{%f181, %f182, %f183, %f184}, [%rd34+16];
	mul.f32 	%f185, %f178, %f182;
	fma.rn.f32 	%f186, %f177, %f181, %f185;
	fma.rn.f32 	%f187, %f179, %f183, %f186;
	fma.rn.f32 	%f188, %f180, %f184, %f187;
	add.f32 	%f189, %f176, %f188;
	ld.global.nc.v4.f32 	{%f190, %f191, %f192, %f193}, [%rd32+32];
	ld.global.nc.v4.f32 	{%f194, %f195, %f196, %f197}, [%rd34+32];
	mul.f32 	%f198, %f191, %f195;
	fma.rn.f32 	%f199, %f190, %f194, %f198;
	fma.rn.f32 	%f200, %f192, %f196, %f199;
	fma.rn.f32 	%f201, %f193, %f197, %f200;
	add.f32 	%f202, %f189, %f201;
	ld.global.nc.v4.f32 	{%f203, %f204, %f205, %f206}, [%rd32+48];
	ld.global.nc.v4.f32 	{%f207, %f208, %f209, %f210}, [%rd34+48];
	mul.f32 	%f211, %f204, %f208;
	fma.rn.f32 	%f212, %f203, %f207, %f211;
	fma.rn.f32 	%f213, %f205, %f209, %f212;
	fma.rn.f32 	%f214, %f206, %f210, %f213;
	add.f32 	%f215, %f202, %f214;
	ld.global.nc.v4.f32 	{%f216, %f217, %f218, %f219}, [%rd32+64];
	ld.global.nc.v4.f32 	{%f220, %f221, %f222, %f223}, [%rd34+64];
	mul.f32 	%f224, %f217, %f221;
	fma.rn.f32 	%f225, %f216, %f220, %f224;
	fma.rn.f32 	%f226, %f218, %f222, %f225;
	fma.rn.f32 	%f227, %f219, %f223, %f226;
	add.f32 	%f228, %f215, %f227;
	ld.global.nc.v4.f32 	{%f229, %f230, %f231, %f232}, [%rd32+80];
	ld.global.nc.v4.f32 	{%f233, %f234, %f235, %f236}, [%rd34+80];
	mul.f32 	%f237, %f230, %f234;
	fma.rn.f32 	%f238, %f229, %f233, %f237;
	fma.rn.f32 	%f239, %f231, %f235, %f238;
	fma.rn.f32 	%f240, %f232, %f236, %f239;
	add.f32 	%f241, %f228, %f240;
	ld.global.nc.v4.f32 	{%f242, %f243, %f244, %f245}, [%rd32+96];
	ld.global.nc.v4.f32 	{%f246, %f247, %f248, %f249}, [%rd34+96];
	mul.f32 	%f250, %f243, %f247;
	fma.rn.f32 	%f251, %f242, %f246, %f250;
	fma.rn.f32 	%f252, %f244, %f248, %f251;
	fma.rn.f32 	%f253, %f245, %f249, %f252;
	add.f32 	%f254, %f241, %f253;
	ld.global.nc.v4.f32 	{%f255, %f256, %f257, %f258}, [%rd32+112];
	ld.global.nc.v4.f32 	{%f259, %f260, %f261, %f262}, [%rd34+112];
	mul.f32 	%f263, %f256, %f260;
	fma.rn.f32 	%f264, %f255, %f259, %f263;
	fma.rn.f32 	%f265, %f257, %f261, %f264;
	fma.rn.f32 	%f266, %f258, %f262, %f265;
	add.f32 	%f534, %f254, %f266;
	add.s32 	%r211, %r211, 32;
	add.s32 	%r210, %r210, 8;
	setp.ne.s32 	%p19, %r210, %r16;
	@%p19 bra 	$L__BB1_13;
$L__BB1_14:
	setp.eq.s32 	%p20, %r14, 0;
	@%p20 bra 	$L__BB1_22;
	add.s32 	%r118, %r14, -1;
	setp.lt.u32 	%p21, %r118, 3;
	@%p21 bra 	$L__BB1_17;
	add.s32 	%r119, %r211, %r4;
	mul.wide.s32 	%rd35, %r119, 4;
	add.s64 	%rd36, %rd2, %rd35;
	ld.global.nc.v4.f32 	{%f268, %f269, %f270, %f271}, [%rd36];
	add.s32 	%r120, %r211, %r28;
	mul.wide.s32 	%rd37, %r120, 4;
	add.s64 	%rd38, %rd1, %rd37;
	ld.global.nc.v4.f32 	{%f272, %f273, %f274, %f275}, [%rd38];
	mul.f32 	%f276, %f269, %f273;
	fma.rn.f32 	%f277, %f268, %f272, %f276;
	fma.rn.f32 	%f278, %f270, %f274, %f277;
	fma.rn.f32 	%f279, %f271, %f275, %f278;
	add.f32 	%f280, %f534, %f279;
	ld.global.nc.v4.f32 	{%f281, %f282, %f283, %f284}, [%rd36+16];
	ld.global.nc.v4.f32 	{%f285, %f286, %f287, %f288}, [%rd38+16];
	mul.f32 	%f289, %f282, %f286;
	fma.rn.f32 	%f290, %f281, %f285, %f289;
	fma.rn.f32 	%f291, %f283, %f287, %f290;
	fma.rn.f32 	%f292, %f284, %f288, %f291;
	add.f32 	%f293, %f280, %f292;
	ld.global.nc.v4.f32 	{%f294, %f295, %f296, %f297}, [%rd36+32];
	ld.global.nc.v4.f32 	{%f298, %f299, %f300, %f301}, [%rd38+32];
	mul.f32 	%f302, %f295, %f299;
	fma.rn.f32 	%f303, %f294, %f298, %f302;
	fma.rn.f32 	%f304, %f296, %f300, %f303;
	fma.rn.f32 	%f305, %f297, %f301, %f304;
	add.f32 	%f306, %f293, %f305;
	ld.global.nc.v4.f32 	{%f307, %f308, %f309, %f310}, [%rd36+48];
	ld.global.nc.v4.f32 	{%f311, %f312, %f313, %f314}, [%rd38+48];
	mul.f32 	%f315, %f308, %f312;
	fma.rn.f32 	%f316, %f307, %f311, %f315;
	fma.rn.f32 	%f317, %f309, %f313, %f316;
	fma.rn.f32 	%f318, %f310, %f314, %f317;
	add.f32 	%f534, %f306, %f318;
	add.s32 	%r211, %r211, 16;
$L__BB1_17:
	setp.eq.s32 	%p22, %r17, 0;
	@%p22 bra 	$L__BB1_22;
	and.b32  	%r121, %r11, 12;
	setp.eq.s32 	%p23, %r121, 0;
	@%p23 bra 	$L__BB1_20;
	add.s32 	%r122, %r211, %r4;
	mul.wide.s32 	%rd39, %r122, 4;
	add.s64 	%rd40, %rd2, %rd39;
	ld.global.nc.v4.f32 	{%f320, %f321, %f322, %f323}, [%rd40];
	add.s32 	%r123, %r211, %r28;
	mul.wide.s32 	%rd41, %r123, 4;
	add.s64 	%rd42, %rd1, %rd41;
	ld.global.nc.v4.f32 	{%f324, %f325, %f326, %f327}, [%rd42];
	mul.f32 	%f328, %f321, %f325;
	fma.rn.f32 	%f329, %f320, %f324, %f328;
	fma.rn.f32 	%f330, %f322, %f326, %f329;
	fma.rn.f32 	%f331, %f323, %f327, %f330;
	add.f32 	%f332, %f534, %f331;
	ld.global.nc.v4.f32 	{%f333, %f334, %f335, %f336}, [%rd40+16];
	ld.global.nc.v4.f32 	{%f337, %f338, %f339, %f340}, [%rd42+16];
	mul.f32 	%f341, %f334, %f338;
	fma.rn.f32 	%f342, %f333, %f337, %f341;
	fma.rn.f32 	%f343, %f335, %f339, %f342;
	fma.rn.f32 	%f344, %f336, %f340, %f343;
	add.f32 	%f534, %f332, %f344;
	add.s32 	%r211, %r211, 8;
$L__BB1_20:
	and.b32  	%r124, %r11, 4;
	setp.ne.s32 	%p24, %r124, 0;
	@%p24 bra 	$L__BB1_22;
	add.s32 	%r125, %r211, %r4;
	mul.wide.s32 	%rd43, %r125, 4;
	add.s64 	%rd44, %rd2, %rd43;
	ld.global.nc.v4.f32 	{%f345, %f346, %f347, %f348}, [%rd44];
	add.s32 	%r126, %r211, %r28;
	mul.wide.s32 	%rd45, %r126, 4;
	add.s64 	%rd46, %rd1, %rd45;
	ld.global.nc.v4.f32 	{%f349, %f350, %f351, %f352}, [%rd46];
	mul.f32 	%f353, %f346, %f350;
	fma.rn.f32 	%f354, %f345, %f349, %f353;
	fma.rn.f32 	%f355, %f347, %f351, %f354;
	fma.rn.f32 	%f356, %f348, %f352, %f355;
	add.f32 	%f534, %f534, %f356;
$L__BB1_22:
	mul.f32 	%f357, %f65, %f534;
	shl.b32 	%r127, %r208, 2;
	mov.u32 	%r128, smem;
	add.s32 	%r129, %r128, %r127;
	st.shared.f32 	[%r129], %f357;
	add.s32 	%r208, %r208, %r6;
	setp.lt.s32 	%p25, %r208, %r26;
	@%p25 bra 	$L__BB1_11;
	bra.uni 	$L__BB1_40;
$L__BB1_23:
	shl.b32 	%r110, %r214, 2;
	mov.u32 	%r111, smem;
	add.s32 	%r112, %r111, %r110;
	st.shared.f32 	[%r112], %f1;
	add.s32 	%r214, %r214, %r6;
	setp.lt.s32 	%p17, %r214, %r26;
	@%p17 bra 	$L__BB1_23;
	bra.uni 	$L__BB1_40;
$L__BB1_24:
	setp.gt.s32 	%p5, %r81, 0;
	mov.u32 	%r222, %r230;
	@%p5 bra 	$L__BB1_25;
	bra.uni 	$L__BB1_39;
$L__BB1_25:
	mov.u32 	%r215, %r230;
$L__BB1_26:
	setp.lt.u32 	%p7, %r11, 15;
	add.s32 	%r98, %r215, %r207;
	mad.lo.s32 	%r42, %r98, %r81, %r3;
	mov.f32 	%f541, 0f00000000;
	mov.b32 	%r220, 0;
	@%p7 bra 	$L__BB1_29;
	mov.f32 	%f541, 0f00000000;
	mov.u32 	%r216, %r42;
	mov.u32 	%r217, %r4;
	mov.u32 	%r218, %r18;
$L__BB1_28:
	.pragma "nounroll";
	mul.wide.s32 	%rd17, %r217, 4;
	add.s64 	%rd18, %rd5, %rd17;
	mul.wide.s32 	%rd19, %r216, 4;
	add.s64 	%rd20, %rd6, %rd19;
	ld.global.nc.f32 	%f72, [%rd18+-32];
	ld.global.nc.f32 	%f73, [%rd20+-32];
	fma.rn.f32 	%f74, %f72, %f73, %f541;
	ld.global.nc.f32 	%f75, [%rd18+-28];
	ld.global.nc.f32 	%f76, [%rd20+-28];
	fma.rn.f32 	%f77, %f75, %f76, %f74;
	ld.global.nc.f32 	%f78, [%rd18+-24];
	ld.global.nc.f32 	%f79, [%rd20+-24];
	fma.rn.f32 	%f80, %f78, %f79, %f77;
	ld.global.nc.f32 	%f81, [%rd18+-20];
	ld.global.nc.f32 	%f82, [%rd20+-20];
	fma.rn.f32 	%f83, %f81, %f82, %f80;
	ld.global.nc.f32 	%f84, [%rd18+-16];
	ld.global.nc.f32 	%f85, [%rd20+-16];
	fma.rn.f32 	%f86, %f84, %f85, %f83;
	ld.global.nc.f32 	%f87, [%rd18+-12];
	ld.global.nc.f32 	%f88, [%rd20+-12];
	fma.rn.f32 	%f89, %f87, %f88, %f86;
	ld.global.nc.f32 	%f90, [%rd18+-8];
	ld.global.nc.f32 	%f91, [%rd20+-8];
	fma.rn.f32 	%f92, %f90, %f91, %f89;
	ld.global.nc.f32 	%f93, [%rd18+-4];
	ld.global.nc.f32 	%f94, [%rd20+-4];
	fma.rn.f32 	%f95, %f93, %f94, %f92;
	ld.global.nc.f32 	%f96, [%rd18];
	ld.global.nc.f32 	%f97, [%rd20];
	fma.rn.f32 	%f98, %f96, %f97, %f95;
	ld.global.nc.f32 	%f99, [%rd18+4];
	ld.global.nc.f32 	%f100, [%rd20+4];
	fma.rn.f32 	%f101, %f99, %f100, %f98;
	ld.global.nc.f32 	%f102, [%rd18+8];
	ld.global.nc.f32 	%f103, [%rd20+8];
	fma.rn.f32 	%f104, %f102, %f103, %f101;
	ld.global.nc.f32 	%f105, [%rd18+12];
	ld.global.nc.f32 	%f106, [%rd20+12];
	fma.rn.f32 	%f107, %f105, %f106, %f104;
	ld.global.nc.f32 	%f108, [%rd18+16];
	ld.global.nc.f32 	%f109, [%rd20+16];
	fma.rn.f32 	%f110, %f108, %f109, %f107;
	ld.global.nc.f32 	%f111, [%rd18+20];
	ld.global.nc.f32 	%f112, [%rd20+20];
	fma.rn.f32 	%f113, %f111, %f112, %f110;
	ld.global.nc.f32 	%f114, [%rd18+24];
	ld.global.nc.f32 	%f115, [%rd20+24];
	fma.rn.f32 	%f116, %f114, %f115, %f113;
	ld.global.nc.f32 	%f117, [%rd18+28];
	ld.global.nc.f32 	%f118, [%rd20+28];
	fma.rn.f32 	%f541, %f117, %f118, %f116;
	add.s32 	%r218, %r218, 16;
	add.s32 	%r217, %r217, 16;
	add.s32 	%r216, %r216, 16;
	setp.ne.s32 	%p8, %r218, 0;
	mov.u32 	%r220, %r15;
	@%p8 bra 	$L__BB1_28;
$L__BB1_29:
	setp.eq.s32 	%p9, %r12, 0;
	@%p9 bra 	$L__BB1_38;
	add.s32 	%r99, %r12, -1;
	setp.lt.u32 	%p10, %r99, 7;
	@%p10 bra 	$L__BB1_32;
	add.s32 	%r100, %r220, %r4;
	mul.wide.s32 	%rd21, %r100, 4;
	add.s64 	%rd22, %rd2, %rd21;
	ld.global.nc.f32 	%f120, [%rd22];
	add.s32 	%r101, %r220, %r42;
	mul.wide.s32 	%rd23, %r101, 4;
	add.s64 	%rd24, %rd1, %rd23;
	ld.global.nc.f32 	%f121, [%rd24];
	fma.rn.f32 	%f122, %f120, %f121, %f541;
	ld.global.nc.f32 	%f123, [%rd22+4];
	ld.global.nc.f32 	%f124, [%rd24+4];
	fma.rn.f32 	%f125, %f123, %f124, %f122;
	ld.global.nc.f32 	%f126, [%rd22+8];
	ld.global.nc.f32 	%f127, [%rd24+8];
	fma.rn.f32 	%f128, %f126, %f127, %f125;
	ld.global.nc.f32 	%f129, [%rd22+12];
	ld.global.nc.f32 	%f130, [%rd24+12];
	fma.rn.f32 	%f131, %f129, %f130, %f128;
	ld.global.nc.f32 	%f132, [%rd22+16];
	ld.global.nc.f32 	%f133, [%rd24+16];
	fma.rn.f32 	%f134, %f132, %f133, %f131;
	ld.global.nc.f32 	%f135, [%rd22+20];
	ld.global.nc.f32 	%f136, [%rd24+20];
	fma.rn.f32 	%f137, %f135, %f136, %f134;
	ld.global.nc.f32 	%f138, [%rd22+24];
	ld.global.nc.f32 	%f139, [%rd24+24];
	fma.rn.f32 	%f140, %f138, %f139, %f137;
	ld.global.nc.f32 	%f141, [%rd22+28];
	ld.global.nc.f32 	%f142, [%rd24+28];
	fma.rn.f32 	%f541, %f141, %f142, %f140;
	add.s32 	%r220, %r220, 8;
$L__BB1_32:
	setp.eq.s32 	%p11, %r13, 0;
	@%p11 bra 	$L__BB1_38;
	add.s32 	%r102, %r13, -1;
	setp.lt.u32 	%p12, %r102, 3;
	@%p12 bra 	$L__BB1_35;
	add.s32 	%r103, %r220, %r4;
	mul.wide.s32 	%rd25, %r103, 4;
	add.s64 	%rd26, %rd2, %rd25;
	ld.global.nc.f32 	%f143, [%rd26];
	add.s32 	%r104, %r220, %r42;
	mul.wide.s32 	%rd27, %r104, 4;
	add.s64 	%rd28, %rd1, %rd27;
	ld.global.nc.f32 	%f144, [%rd28];
	fma.rn.f32 	%f145, %f143, %f144, %f541;
	ld.global.nc.f32 	%f146, [%rd26+4];
	ld.global.nc.f32 	%f147, [%rd28+4];
	fma.rn.f32 	%f148, %f146, %f147, %f145;
	ld.global.nc.f32 	%f149, [%rd26+8];
	ld.global.nc.f32 	%f150, [%rd28+8];
	fma.rn.f32 	%f151, %f149, %f150, %f148;
	ld.global.nc.f32 	%f152, [%rd26+12];
	ld.global.nc.f32 	%f153, [%rd28+12];
	fma.rn.f32 	%f541, %f152, %f153, %f151;
	add.s32 	%r220, %r220, 4;
$L__BB1_35:
	setp.eq.s32 	%p13, %r5, 1;
	add.s32 	%r105, %r220, %r4;
	mul.wide.s32 	%rd29, %r105, 4;
	add.s64 	%rd7, %rd2, %rd29;
	ld.global.nc.f32 	%f154, [%rd7];
	add.s32 	%r106, %r220, %r42;
	mul.wide.s32 	%rd30, %r106, 4;
	add.s64 	%rd8, %rd1, %rd30;
	ld.global.nc.f32 	%f155, [%rd8];
	fma.rn.f32 	%f541, %f154, %f155, %f541;
	@%p13 bra 	$L__BB1_38;
	setp.eq.s32 	%p14, %r5, 2;
	ld.global.nc.f32 	%f156, [%rd7+4];
	ld.global.nc.f32 	%f157, [%rd8+4];
	fma.rn.f32 	%f541, %f156, %f157, %f541;
	@%p14 bra 	$L__BB1_38;
	ld.global.nc.f32 	%f158, [%rd7+8];
	ld.global.nc.f32 	%f159, [%rd8+8];
	fma.rn.f32 	%f541, %f158, %f159, %f541;
$L__BB1_38:
	mul.f32 	%f160, %f65, %f541;
	shl.b32 	%r107, %r215, 2;
	mov.u32 	%r108, smem;
	add.s32 	%r109, %r108, %r107;
	st.shared.f32 	[%r109], %f160;
	add.s32 	%r215, %r215, %r6;
	setp.lt.s32 	%p15, %r215, %r26;
	@%p15 bra 	$L__BB1_26;
	bra.uni 	$L__BB1_40;
$L__BB1_39:
	shl.b32 	%r94, %r222, 2;
	mov.u32 	%r95, smem;
	add.s32 	%r96, %r95, %r94;
	st.shared.f32 	[%r96], %f1;
	add.s32 	%r222, %r222, %r6;
	setp.lt.s32 	%p6, %r222, %r26;
	@%p6 bra 	$L__BB1_39;
$L__BB1_40:
	bar.sync 	0;
	mov.f32 	%f543, 0fFF800000;
	@%p3 bra 	$L__BB1_43;
	mov.f32 	%f543, 0fFF800000;
	mov.u32 	%r223, %r230;
$L__BB1_42:
	shl.b32 	%r130, %r223, 2;
	mov.u32 	%r131, smem;
	add.s32 	%r132, %r131, %r130;
	ld.shared.f32 	%f360, [%r132];
	max.f32 	%f543, %f543, %f360;
	add.s32 	%r223, %r223, %r6;
	setp.lt.s32 	%p27, %r223, %r26;
	@%p27 bra 	$L__BB1_42;
$L__BB1_43:
	setp.ne.s32 	%p28, %r7, 0;
	mov.b32 	%r133, %f543;
	shfl.sync.bfly.b32	%r134|%p29, %r133, 16, 31, -1;
	mov.b32 	%f361, %r134;
	max.f32 	%f362, %f543, %f361;
	mov.b32 	%r135, %f362;
	shfl.sync.bfly.b32	%r136|%p30, %r135, 8, 31, -1;
	mov.b32 	%f363, %r136;
	max.f32 	%f364, %f362, %f363;
	mov.b32 	%r137, %f364;
	shfl.sync.bfly.b32	%r138|%p31, %r137, 4, 31, -1;
	mov.b32 	%f365, %r138;
	max.f32 	%f366, %f364, %f365;
	mov.b32 	%r139, %f366;
	shfl.sync.bfly.b32	%r140|%p32, %r139, 2, 31, -1;
	mov.b32 	%f367, %r140;
	max.f32 	%f368, %f366, %f367;
	mov.b32 	%r141, %f368;
	shfl.sync.bfly.b32	%r142|%p33, %r141, 1, 31, -1;
	mov.b32 	%f369, %r142;
	max.f32 	%f545, %f368, %f369;
	@%p28 bra 	$L__BB1_45;
	st.shared.f32 	[%r8], %f545;
$L__BB1_45:
	setp.gt.u32 	%p34, %r230, 31;
	bar.sync 	0;
	@%p34 bra 	$L__BB1_49;
	setp.ge.u32 	%p35, %r230, %r9;
	mov.f32 	%f544, 0fFF800000;
	@%p35 bra 	$L__BB1_48;
	ld.shared.f32 	%f544, [%r10];
$L__BB1_48:
	mov.b32 	%r143, %f544;
	shfl.sync.bfly.b32	%r144|%p36, %r143, 16, 31, -1;
	mov.b32 	%f371, %r144;
	max.f32 	%f372, %f544, %f371;
	mov.b32 	%r145, %f372;
	shfl.sync.bfly.b32	%r146|%p37, %r145, 8, 31, -1;
	mov.b32 	%f373, %r146;
	max.f32 	%f374, %f372, %f373;
	mov.b32 	%r147, %f374;
	shfl.sync.bfly.b32	%r148|%p38, %r147, 4, 31, -1;
	mov.b32 	%f375, %r148;
	max.f32 	%f376, %f374, %f375;
	mov.b32 	%r149, %f376;
	shfl.sync.bfly.b32	%r150|%p39, %r149, 2, 31, -1;
	mov.b32 	%f377, %r150;
	max.f32 	%f378, %f376, %f377;
	mov.b32 	%r151, %f378;
	shfl.sync.bfly.b32	%r152|%p40, %r151, 1, 31, -1;
	mov.b32 	%f379, %r152;
	max.f32 	%f545, %f378, %f379;
$L__BB1_49:
	bar.sync 	0;
	max.f32 	%f38, %f526, %f545;
	sub.f32 	%f381, %f526, %f38;
	fma.rn.f32 	%f382, %f381, 0f3BBB989D, 0f3F000000;
	cvt.sat.f32.f32 	%f383, %f382;
	mov.f32 	%f384, 0f4B400001;
	mov.f32 	%f385, 0f437C0000;
	fma.rm.f32 	%f386, %f383, %f385, %f384;
	add.f32 	%f387, %f386, 0fCB40007F;
	neg.f32 	%f388, %f387;
	fma.rn.f32 	%f389, %f381, 0f3FB8AA3B, %f388;
	fma.rn.f32 	%f390, %f381, 0f32A57060, %f389;
	mov.b32 	%r153, %f386;
	shl.b32 	%r154, %r153, 23;
	mov.b32 	%f391, %r154;
	ex2.approx.ftz.f32 	%f392, %f390;
	mul.f32 	%f39, %f392, %f391;
	mov.f32 	%f547, 0f00000000;
	@%p3 bra 	$L__BB1_52;
	mov.f32 	%f547, 0f00000000;
	mov.u32 	%r224, %r230;
$L__BB1_51:
	shl.b32 	%r155, %r224, 2;
	mov.u32 	%r156, smem;
	add.s32 	%r157, %r156, %r155;
	ld.shared.f32 	%f394, [%r157];
	sub.f32 	%f395, %f394, %f38;
	fma.rn.f32 	%f396, %f395, 0f3BBB989D, 0f3F000000;
	cvt.sat.f32.f32 	%f397, %f396;
	mov.f32 	%f398, 0f4B400001;
	mov.f32 	%f399, 0f437C0000;
	fma.rm.f32 	%f400, %f397, %f399, %f398;
	add.f32 	%f401, %f400, 0fCB40007F;
	neg.f32 	%f402, %f401;
	fma.rn.f32 	%f403, %f395, 0f3FB8AA3B, %f402;
	fma.rn.f32 	%f404, %f395, 0f32A57060, %f403;
	mov.b32 	%r158, %f400;
	shl.b32 	%r159, %r158, 23;
	mov.b32 	%f405, %r159;
	ex2.approx.ftz.f32 	%f406, %f404;
	mul.f32 	%f407, %f406, %f405;
	st.shared.f32 	[%r157], %f407;
	add.f32 	%f547, %f547, %f407;
	add.s32 	%r224, %r224, %r6;
	setp.lt.s32 	%p42, %r224, %r26;
	@%p42 bra 	$L__BB1_51;
$L__BB1_52:
	mov.b32 	%r160, %f547;
	shfl.sync.bfly.b32	%r161|%p44, %r160, 16, 31, -1;
	mov.b32 	%f408, %r161;
	add.f32 	%f409, %f547, %f408;
	mov.b32 	%r162, %f409;
	shfl.sync.bfly.b32	%r163|%p45, %r162, 8, 31, -1;
	mov.b32 	%f410, %r163;
	add.f32 	%f411, %f409, %f410;
	mov.b32 	%r164, %f411;
	shfl.sync.bfly.b32	%r165|%p46, %r164, 4, 31, -1;
	mov.b32 	%f412, %r165;
	add.f32 	%f413, %f411, %f412;
	mov.b32 	%r166, %f413;
	shfl.sync.bfly.b32	%r167|%p47, %r166, 2, 31, -1;
	mov.b32 	%f414, %r167;
	add.f32 	%f415, %f413, %f414;
	mov.b32 	%r168, %f415;
	shfl.sync.bfly.b32	%r169|%p48, %r168, 1, 31, -1;
	mov.b32 	%f416, %r169;
	add.f32 	%f549, %f415, %f416;
	@%p28 bra 	$L__BB1_54;
	st.shared.f32 	[%r8], %f549;
$L__BB1_54:
	setp.gt.u32 	%p49, %r230, 31;
	bar.sync 	0;
	@%p49 bra 	$L__BB1_58;
	setp.ge.u32 	%p50, %r230, %r9;
	mov.f32 	%f548, 0f00000000;
	@%p50 bra 	$L__BB1_57;
	ld.shared.f32 	%f548, [%r10];
$L__BB1_57:
	mov.b32 	%r170, %f548;
	shfl.sync.bfly.b32	%r171|%p51, %r170, 16, 31, -1;
	mov.b32 	%f418, %r171;
	add.f32 	%f419, %f548, %f418;
	mov.b32 	%r172, %f419;
	shfl.sync.bfly.b32	%r173|%p52, %r172, 8, 31, -1;
	mov.b32 	%f420, %r173;
	add.f32 	%f421, %f419, %f420;
	mov.b32 	%r174, %f421;
	shfl.sync.bfly.b32	%r175|%p53, %r174, 4, 31, -1;
	mov.b32 	%f422, %r175;
	add.f32 	%f423, %f421, %f422;
	mov.b32 	%r176, %f423;
	shfl.sync.bfly.b32	%r177|%p54, %r176, 2, 31, -1;
	mov.b32 	%f424, %r177;
	add.f32 	%f425, %f423, %f424;
	mov.b32 	%r178, %f425;
	shfl.sync.bfly.b32	%r179|%p55, %r178, 1, 31, -1;
	mov.b32 	%f426, %r179;
	add.f32 	%f549, %f425, %f426;
$L__BB1_58:
	setp.ge.s32 	%p56, %r230, %r81;
	bar.sync 	0;
	fma.rn.f32 	%f525, %f525, %f39, %f549;
	@%p56 bra 	$L__BB1_77;
	shl.b32 	%r180, %r206, 6;
	sub.s32 	%r181, %r23, %r180;
	sub.s32 	%r61, %r181, %r25;
	and.b32  	%r62, %r23, 3;
	add.s32 	%r63, %r181, -1;
	add.s32 	%r64, %r24, -1;
	mov.u32 	%r225, %r230;
$L__BB1_60:
	setp.eq.s32 	%p57, %r207, 0;
	add.s32 	%r182, %r225, %r4;
	mul.wide.s32 	%rd47, %r182, 4;
	add.s64 	%rd9, %rd4, %rd47;
	mov.f32 	%f550, 0f00000000;
	@%p57 bra 	$L__BB1_62;
	ld.global.f32 	%f550, [%rd9];
$L__BB1_62:
	setp.lt.s32 	%p58, %r26, 1;
	mov.f32 	%f558, 0f00000000;
	@%p58 bra 	$L__BB1_76;
	setp.lt.u32 	%p59, %r63, 15;
	add.s32 	%r66, %r225, %r3;
	mov.f32 	%f558, 0f00000000;
	mov.b32 	%r228, 0;
	@%p59 bra 	$L__BB1_66;
	mov.f32 	%f558, 0f00000000;
	mov.b32 	%r226, 0;
$L__BB1_65:
	.pragma "nounroll";
	add.s32 	%r185, %r226, %r207;
	mad.lo.s32 	%r186, %r185, %r81, %r66;
	shl.b32 	%r187, %r226, 2;
	mov.u32 	%r188, smem;
	add.s32 	%r189, %r188, %r187;
	ld.shared.v4.f32 	{%f432, %f433, %f434, %f435}, [%r189];
	mul.wide.s32 	%rd48, %r186, 4;
	add.s64 	%rd49, %rd3, %rd48;
	ld.global.nc.f32 	%f436, [%rd49];
	fma.rn.f32 	%f437, %f432, %f436, %f558;
	mul.wide.s32 	%rd50, %r81, 4;
	add.s64 	%rd51, %rd49, %rd50;
	ld.global.nc.f32 	%f438, [%rd51];
	fma.rn.f32 	%f439, %f433, %f438, %f437;
	add.s64 	%rd52, %rd51, %rd50;
	ld.global.nc.f32 	%f440, [%rd52];
	fma.rn.f32 	%f441, %f434, %f440, %f439;
	add.s64 	%rd53, %rd52, %rd50;
	ld.global.nc.f32 	%f442, [%rd53];
	fma.rn.f32 	%f443, %f435, %f442, %f441;
	ld.shared.v4.f32 	{%f444, %f445, %f446, %f447}, [%r189+16];
	add.s64 	%rd54, %rd53, %rd50;
	ld.global.nc.f32 	%f448, [%rd54];
	fma.rn.f32 	%f449, %f444, %f448, %f443;
	add.s64 	%rd55, %rd54, %rd50;
	ld.global.nc.f32 	%f450, [%rd55];
	fma.rn.f32 	%f451, %f445, %f450, %f449;
	add.s64 	%rd56, %rd55, %rd50;
	ld.global.nc.f32 	%f452, [%rd56];
	fma.rn.f32 	%f453, %f446, %f452, %f451;
	add.s64 	%rd57, %rd56, %rd50;
	ld.global.nc.f32 	%f454, [%rd57];
	fma.rn.f32 	%f455, %f447, %f454, %f453;
	ld.shared.v4.f32 	{%f456, %f457, %f458, %f459}, [%r189+32];
	add.s64 	%rd58, %rd57, %rd50;
	ld.global.nc.f32 	%f460, [%rd58];
	fma.rn.f32 	%f461, %f456, %f460, %f455;
	add.s64 	%rd59, %rd58, %rd50;
	ld.global.nc.f32 	%f462, [%rd59];
	fma.rn.f32 	%f463, %f457, %f462, %f461;
	add.s64 	%rd60, %rd59, %rd50;
	ld.global.nc.f32 	%f464, [%rd60];
	fma.rn.f32 	%f465, %f458, %f464, %f463;
	add.s64 	%rd61, %rd60, %rd50;
	ld.global.nc.f32 	%f466, [%rd61];
	fma.rn.f32 	%f467, %f459, %f466, %f465;
	ld.shared.v4.f32 	{%f468, %f469, %f470, %f471}, [%r189+48];
	add.s64 	%rd62, %rd61, %rd50;
	ld.global.nc.f32 	%f472, [%rd62];
	fma.rn.f32 	%f473, %f468, %f472, %f467;
	add.s64 	%rd63, %rd62, %rd50;
	ld.global.nc.f32 	%f474, [%rd63];
	fma.rn.f32 	%f475, %f469, %f474, %f473;
	add.s64 	%rd64, %rd63, %rd50;
	ld.global.nc.f32 	%f476, [%rd64];
	fma.rn.f32 	%f477, %f470, %f476, %f475;
	add.s64 	%rd65, %rd64, %rd50;
	ld.global.nc.f32 	%f478, [%rd65];
	fma.rn.f32 	%f558, %f471, %f478, %f477;
	add.s32 	%r226, %r226, 16;
	setp.ne.s32 	%p60, %r226, %r61;
	mov.u32 	%r228, %r61;
	@%p60 bra 	$L__BB1_65;
$L__BB1_66:
	setp.eq.s32 	%p61, %r25, 0;
	@%p61 bra 	$L__BB1_76;
	add.s32 	%r190, %r25, -1;
	setp.lt.u32 	%p62, %r190, 7;
	@%p62 bra 	$L__BB1_69;
	add.s32 	%r191, %r228, %r207;
	mad.lo.s32 	%r192, %r191, %r81, %r66;
	shl.b32 	%r193, %r228, 2;
	mov.u32 	%r194, smem;
	add.s32 	%r195, %r194, %r193;
	ld.shared.f32 	%f480, [%r195];
	mul.wide.s32 	%rd66, %r192, 4;
	add.s64 	%rd67, %rd3, %rd66;
	ld.global.nc.f32 	%f481, [%rd67];
	fma.rn.f32 	%f482, %f480, %f481, %f558;
	ld.shared.f32 	%f483, [%r195+4];
	mul.wide.s32 	%rd68, %r81, 4;
	add.s64 	%rd69, %rd67, %rd68;
	ld.global.nc.f32 	%f484, [%rd69];
	fma.rn.f32 	%f485, %f483, %f484, %f482;
	ld.shared.f32 	%f486, [%r195+8];
	add.s64 	%rd70, %rd69, %rd68;
	ld.global.nc.f32 	%f487, [%rd70];
	fma.rn.f32 	%f488, %f486, %f487, %f485;
	ld.shared.f32 	%f489, [%r195+12];
	add.s64 	%rd71, %rd70, %rd68;
	ld.global.nc.f32 	%f490, [%rd71];
	fma.rn.f32 	%f491, %f489, %f490, %f488;
	ld.shared.f32 	%f492, [%r195+16];
	add.s64 	%rd72, %rd71, %rd68;
	ld.global.nc.f32 	%f493, [%rd72];
	fma.rn.f32 	%f494, %f492, %f493, %f491;
	ld.shared.f32 	%f495, [%r195+20];
	add.s64 	%rd73, %rd72, %rd68;
	ld.global.nc.f32 	%f496, [%rd73];
	fma.rn.f32 	%f497, %f495, %f496, %f494;
	ld.shared.f32 	%f498, [%r195+24];
	add.s64 	%rd74, %rd73, %rd68;
	ld.global.nc.f32 	%f499, [%rd74];
	fma.rn.f32 	%f500, %f498, %f499, %f497;
	ld.shared.f32 	%f501, [%r195+28];
	add.s64 	%rd75, %rd74, %rd68;
	ld.global.nc.f32 	%f502, [%rd75];
	fma.rn.f32 	%f558, %f501, %f502, %f500;
	add.s32 	%r228, %r228, 8;
$L__BB1_69:
	setp.eq.s32 	%p63, %r24, 0;
	@%p63 bra 	$L__BB1_76;
	setp.lt.u32 	%p64, %r64, 3;
	@%p64 bra 	$L__BB1_72;
	add.s32 	%r196, %r228, %r207;
	mad.lo.s32 	%r197, %r196, %r81, %r66;
	shl.b32 	%r198, %r228, 2;
	mov.u32 	%r199, smem;
	add.s32 	%r200, %r199, %r198;
	ld.shared.f32 	%f504, [%r200];
	mul.wide.s32 	%rd76, %r197, 4;
	add.s64 	%rd77, %rd3, %rd76;
	ld.global.nc.f32 	%f505, [%rd77];
	fma.rn.f32 	%f506, %f504, %f505, %f558;
	ld.shared.f32 	%f507, [%r200+4];
	mul.wide.s32 	%rd78, %r81, 4;
	add.s64 	%rd79, %rd77, %rd78;
	ld.global.nc.f32 	%f508, [%rd79];
	fma.rn.f32 	%f509, %f507, %f508, %f506;
	ld.shared.f32 	%f510, [%r200+8];
	add.s64 	%rd80, %rd79, %rd78;
	ld.global.nc.f32 	%f511, [%rd80];
	fma.rn.f32 	%f512, %f510, %f511, %f509;
	ld.shared.f32 	%f513, [%r200+12];
	add.s64 	%rd81, %rd80, %rd78;
	ld.global.nc.f32 	%f514, [%rd81];
	fma.rn.f32 	%f558, %f513, %f514, %f512;
	add.s32 	%r228, %r228, 4;
$L__BB1_72:
	setp.eq.s32 	%p65, %r62, 0;
	@%p65 bra 	$L__BB1_76;
	setp.eq.s32 	%p66, %r62, 1;
	add.s32 	%r201, %r228, %r207;
	mad.lo.s32 	%r202, %r201, %r81, %r66;
	shl.b32 	%r203, %r228, 2;
	mov.u32 	%r204, smem;
	add.s32 	%r74, %r204, %r203;
	ld.shared.f32 	%f515, [%r74];
	mul.wide.s32 	%rd82, %r202, 4;
	add.s64 	%rd10, %rd3, %rd82;
	ld.global.nc.f32 	%f516, [%rd10];
	fma.rn.f32 	%f558, %f515, %f516, %f558;
	@%p66 bra 	$L__BB1_76;
	setp.eq.s32 	%p67, %r62, 2;
	ld.shared.f32 	%f517, [%r74+4];
	mul.wide.s32 	%rd11, %r81, 4;
	add.s64 	%rd12, %rd10, %rd11;
	ld.global.nc.f32 	%f518, [%rd12];
	fma.rn.f32 	%f558, %f517, %f518, %f558;
	@%p67 bra 	$L__BB1_76;
	ld.shared.f32 	%f519, [%r74+8];
	add.s64 	%rd83, %rd12, %rd11;
	ld.global.nc.f32 	%f520, [%rd83];
	fma.rn.f32 	%f558, %f519, %f520, %f558;
$L__BB1_76:
	fma.rn.f32 	%f521, %f39, %f550, %f558;
	st.global.f32 	[%rd9], %f521;
	add.s32 	%r225, %r225, %r6;
	setp.lt.s32 	%p68, %r225, %r81;
	@%p68 bra 	$L__BB1_60;
$L__BB1_77:
	bar.sync 	0;
	setp.lt.s32 	%p69, %r22, %r80;
	add.s32 	%r206, %r206, 1;
	mov.u32 	%r207, %r22;
	mov.f32 	%f526, %f38;
	@%p69 bra 	$L__BB1_3;
	bra.uni 	$L__BB1_5;

}


// ===== COMPILED SASS (sm_100) =====

	.target	sm_100

	.elftype	@"ET_EXEC"


//--------------------- .note.nv.tkinfo           --------------------------
	.section	.note.nv.tkinfo,"",@"SHT_NOTE"
	.sectionflags	@"SHF_NOTE_NV_TKINFO"
	.tkinfo
        /*0018*/ 	.word	0x00000002
        /*0030*/ 	.string	""
        /*0030*/ 	.string	"ptxas"
        /*0030*/ 	.string	"Cuda compilation tools, release 13.0, V13.0.88"
        /*0030*/ 	.string	"Build cuda_13.0.r13.0/compiler.36424714_0"
        /*0030*/ 	.string	"-arch sm_100 -m 64 "



//--------------------- .note.nv.cuinfo           --------------------------
	.section	.note.nv.cuinfo,"",@"SHT_NOTE"
	.sectionflags	@"SHF_NOTE_NV_CUINFO"
        /*0018*/ 	.short	0x0002
        /*001a*/ 	.short	0x0064
        /*001c*/ 	.short	0x0082
	.zero		2


//--------------------- .nv.info                  --------------------------
	.section	.nv.info,"",@"SHT_CUDA_INFO"
	.align	4


	//----- nvinfo : EIATTR_REGCOUNT
	.align		4
        /*0000*/ 	.byte	0x04, 0x2f
        /*0002*/ 	.short	(.L_1 - .L_0)
	.align		4
.L_0:
        /*0004*/ 	.word	index@(_Z20attention_fwd_kernelPKfS0_S0_Pfiiiiif)
        /*0008*/ 	.word	0x00000020


	//----- nvinfo : EIATTR_FRAME_SIZE
	.align		4
.L_1:
        /*000c*/ 	.byte	0x04, 0x11
        /*000e*/ 	.short	(.L_3 - .L_2)
	.align		4
.L_2:
        /*0010*/ 	.word	index@($__internal_1_$__cuda_sm3x_div_rn_noftz_f32_slowpath)
        /*0014*/ 	.word	0x00000000


	//----- nvinfo : EIATTR_FRAME_SIZE
	.align		4
.L_3:
        /*0018*/ 	.byte	0x04, 0x11
        /*001a*/ 	.short	(.L_5 - .L_4)
	.align		4
.L_4:
        /*001c*/ 	.word	index@(_Z20attention_fwd_kernelPKfS0_S0_Pfiiiiif)
        /*0020*/ 	.word	0x00000000


	//----- nvinfo : EIATTR_REGCOUNT
	.align		4
.L_5:
        /*0024*/ 	.byte	0x04, 0x2f
        /*0026*/ 	.short	(.L_7 - .L_6)
	.align		4
.L_6:
        /*0028*/ 	.word	index@(_Z31attention_fwd_kernel_large_hdimILi64EEvPKfS1_S1_Pfiiiiif)
        /*002c*/ 	.word	0x00000028


	//----- nvinfo : EIATTR_FRAME_SIZE
	.align		4
.L_7:
        /*0030*/ 	.byte	0x04, 0x11
        /*0032*/ 	.short	(.L_9 - .L_8)
	.align		4
.L_8:
        /*0034*/ 	.word	index@($__internal_0_$__cuda_sm3x_div_rn_noftz_f32_slowpath)
        /*0038*/ 	.word	0x00000000


	//----- nvinfo : EIATTR_FRAME_SIZE
	.align		4
.L_9:
        /*003c*/ 	.byte	0x04, 0x11
        /*003e*/ 	.short	(.L_11 - .L_10)
	.align		4
.L_10:
        /*0040*/ 	.word	index@(_Z31attention_fwd_kernel_large_hdimILi64EEvPKfS1_S1_Pfiiiiif)
        /*0044*/ 	.word	0x00000000


	//----- nvinfo : EIATTR_MIN_STACK_SIZE
	.align		4
.L_11:
        /*0048*/ 	.byte	0x04, 0x12
        /*004a*/ 	.short	(.L_13 - .L_12)
	.align		4
.L_12:
        /*004c*/ 	.word	index@(_Z31attention_fwd_kernel_large_hdimILi64EEvPKfS1_S1_Pfiiiiif)
        /*0050*/ 	.word	0x00000000


	//----- nvinfo : EIATTR_MIN_STACK_SIZE
	.align		4
.L_13:
        /*0054*/ 	.byte	0x04, 0x12
        /*0056*/ 	.short	(.L_15 - .L_14)
	.align		4
.L_14:
        /*0058*/ 	.word	index@(_Z20attention_fwd_kernelPKfS0_S0_Pfiiiiif)
        /*005c*/ 	.word	0x00000000
.L_15:


//--------------------- .nv.compat                --------------------------
	.section	.nv.compat,"",@"SHT_CUDA_COMPAT_INFO"
	.align	4
        /*0000*/ 	.byte	0x02, 0x09, 0x00, 0x00, 0x02, 0x02, 0x01, 0x00, 0x02, 0x05, 0x05, 0x00, 0x03, 0x07, 0x01, 0x01
        /*0010*/ 	.byte	0x02, 0x03, 0x00, 0x00, 0x02, 0x06, 0x01, 0x00, 0x04, 0x0b, 0x08, 0x00, 0x01, 0x00, 0x00, 0x00
        /*0020*/ 	.byte	0x00, 0x00, 0x00, 0x00


//--------------------- .nv.info._Z31attention_fwd_kernel_large_hdimILi64EEvPKfS1_S1_Pfiiiiif --------------------------
	.section	.nv.info._Z31attention_fwd_kernel_large_hdimILi64EEvPKfS1_S1_Pfiiiiif,"",@"SHT_CUDA_INFO"
	.sectionflags	@""
	.align	4


	//----- nvinfo : EIATTR_CUDA_API_VERSION
	.align		4
        /*0000*/ 	.byte	0x04, 0x37
        /*0002*/ 	.short	(.L_17 - .L_16)
.L_16:
        /*0004*/ 	.word	0x00000082


	//----- nvinfo : EIATTR_KPARAM_INFO
	.align		4
.L_17:
        /*0008*/ 	.byte	0x04, 0x17
        /*000a*/ 	.short	(.L_19 - .L_18)
.L_18:
        /*000c*/ 	.word	0x00000000
        /*0010*/ 	.short	0x0009
        /*0012*/ 	.short	0x0034
        /*0014*/ 	.byte	0x00, 0xf0, 0x11, 0x00


	//----- nvinfo : EIATTR_KPARAM_INFO
	.align		4
.L_19:
        /*0018*/ 	.byte	0x04, 0x17
        /*001a*/ 	.short	(.L_21 - .L_20)
.L_20:
        /*001c*/ 	.word	0x00000000
        /*0020*/ 	.short	0x0008
        /*0022*/ 	.short	0x0030
        /*0024*/ 	.byte	0x00, 0xf0, 0x11, 0x00


	//----- nvinfo : EIATTR_KPARAM_INFO
	.align		4
.L_21:
        /*0028*/ 	.byte	0x04, 0x17
        /*002a*/ 	.short	(.L_23 - .L_22)
.L_22:
        /*002c*/ 	.word	0x00000000
        /*0030*/ 	.short	0x0007
        /*0032*/ 	.short	0x002c
        /*0034*/ 	.byte	0x00, 0xf0, 0x11, 0x00


	//----- nvinfo : EIATTR_KPARAM_INFO
	.align		4
.L_23:
        /*0038*/ 	.byte	0x04, 0x17
        /*003a*/ 	.short	(.L_25 - .L_24)
.L_24:
        /*003c*/ 	.word	0x00000000
        /*0040*/ 	.short	0x0006
        /*0042*/ 	.short	0x0028
        /*0044*/ 	.byte	0x00, 0xf0, 0x11, 0x00


	//----- nvinfo : EIATTR_KPARAM_INFO
	.align		4
.L_25:
        /*0048*/ 	.byte	0x04, 0x17
        /*004a*/ 	.short	(.L_27 - .L_26)
.L_26:
        /*004c*/ 	.word	0x00000000
        /*0050*/ 	.short	0x0005
        /*0052*/ 	.short	0x0024
        /*0054*/ 	.byte	0x00, 0xf0, 0x11, 0x00


	//----- nvinfo : EIATTR_KPARAM_INFO
	.align		4
.L_27:
        /*0058*/ 	.byte	0x04, 0x17
        /*005a*/ 	.short	(.L_29 - .L_28)
.L_28:
        /*005c*/ 	.word	0x00000000
        /*0060*/ 	.short	0x0004
        /*0062*/ 	.short	0x0020
        /*0064*/ 	.byte	0x00, 0xf0, 0x11, 0x00


	//----- nvinfo : EIATTR_KPARAM_INFO
	.align		4
.L_29:
        /*0068*/ 	.byte	0x04, 0x17
        /*006a*/ 	.short	(.L_31 - .L_30)
.L_30:
        /*006c*/ 	.word	0x00000000
        /*0070*/ 	.short	0x0003
        /*0072*/ 	.short	0x0018
        /*0074*/ 	.byte	0x00, 0xf5, 0x21, 0x00


	//----- nvinfo : EIATTR_KPARAM_INFO
	.align		4
.L_31:
        /*0078*/ 	.byte	0x04, 0x17
        /*007a*/ 	.short	(.L_33 - .L_32)
.L_32:
        /*007c*/ 	.word	0x00000000
        /*0080*/ 	.short	0x0002
        /*0082*/ 	.short	0x0010
        /*0084*/ 	.byte	0x00, 0xf5, 0x21, 0x00


	//----- nvinfo : EIATTR_KPARAM_INFO
	.align		4
.L_33:
        /*0088*/ 	.byte	0x04, 0x17
        /*008a*/ 	.short	(.L_35 - .L_34)
.L_34:
        /*008c*/ 	.word	0x00000000
        /*0090*/ 	.short	0x0001
        /*0092*/ 	.short	0x0008
        /*0094*/ 	.byte	0x00, 0xf5, 0x21, 0x00


	//----- nvinfo : EIATTR_KPARAM_INFO
	.align		4
.L_35:
        /*0098*/ 	.byte	0x04, 0x17
        /*009a*/ 	.short	(.L_37 - .L_36)
.L_36:
        /*009c*/ 	.word	0x00000000
        /*00a0*/ 	.short	0x0000
        /*00a2*/ 	.short	0x0000
        /*00a4*/ 	.byte	0x00, 0xf5, 0x21, 0x00


	//----- nvinfo : EIATTR_SPARSE_MMA_MASK
	.align		4
.L_37:
        /*00a8*/ 	.byte	0x03, 0x50
        /*00aa*/ 	.short	0x0000


	//----- nvinfo : EIATTR_MAXREG_COUNT
	.align		4
        /*00ac*/ 	.byte	0x03, 0x1b
        /*00ae*/ 	.short	0x00ff


	//----- nvinfo : EIATTR_NUM_BARRIERS
	.align		4
        /*00b0*/ 	.byte	0x02, 0x4c
        /*00b2*/ 	.byte	0x01
	.zero		1


	//----- nvinfo : EIATTR_MERCURY_ISA_VERSION
	.align		4
        /*00b4*/ 	.byte	0x03, 0x5f
        /*00b6*/ 	.short	0x0101


	//----- nvinfo : EIATTR_COOP_GROUP_MASK_REGIDS
	.align		4
        /*00b8*/ 	.byte	0x04, 0x29
        /*00ba*/ 	.short	(.L_39 - .L_38)


	//   ....[0]....
.L_38:
        /*00bc*/ 	.word	0xffffffff


	//   ....[1]....
        /*00c0*/ 	.word	0xffffffff


	//   ....[2]....
        /*00c4*/ 	.word	0xffffffff


	//   ....[3]....
        /*00c8*/ 	.word	0xffffffff


	//   ....[4]....
        /*00cc*/ 	.word	0xffffffff


	//   ....[5]....
        /*00d0*/ 	.word	0xffffffff


	//   ....[6]....
        /*00d4*/ 	.word	0xffffffff


	//   ....[7]....
        /*00d8*/ 	.word	0xffffffff


	//   ....[8]....
        /*00dc*/ 	.word	0xffffffff


	//   ....[9]....
        /*00e0*/ 	.word	0xffffffff


	//   ....[10]....
        /*00e4*/ 	.word	0xffffffff


	//   ....[11]....
        /*00e8*/ 	.word	0xffffffff


	//   ....[12]....
        /*00ec*/ 	.word	0xffffffff


	//   ....[13]....
        /*00f0*/ 	.word	0xffffffff


	//   ....[14]....
        /*00f4*/ 	.word	0xffffffff


	//   ....[15]....
        /*00f8*/ 	.word	0xffffffff


	//   ....[16]....
        /*00fc*/ 	.word	0xffffffff


	//   ....[17]....
        /*0100*/ 	.word	0xffffffff


	//   ....[18]....
        /*0104*/ 	.word	0xffffffff


	//   ....[19]....
        /*0108*/ 	.word	0xffffffff


	//   ....[20]....
        /*010c*/ 	.word	0x0500000a


	//   ....[21]....
        /*0110*/ 	.word	0x0500000a


	//   ....[22]....
        /*0114*/ 	.word	0x0500000a


	//   ....[23]....
        /*0118*/ 	.word	0x0500000a


	//   ....[24]....
        /*011c*/ 	.word	0x0500000a


	//   ....[25]....
        /*0120*/ 	.word	0x0500000a


	//   ....[26]....
        /*0124*/ 	.word	0x0500000a


	//   ....[27]....
        /*0128*/ 	.word	0x0500000a


	//   ....[28]....
        /*012c*/ 	.word	0x0500000a


	//   ....[29]....
        /*0130*/ 	.word	0x0500000a


	//----- nvinfo : EIATTR_COOP_GROUP_INSTR_OFFSETS
	.align		4
.L_39:
        /*0134*/ 	.byte	0x04, 0x28
        /*0136*/ 	.short	(.L_41 - .L_40)


	//   ....[0]....
.L_40:
        /*0138*/ 	.word	0x00001b20


	//   ....[1]....
        /*013c*/ 	.word	0x00001b80


	//   ....[2]....
        /*0140*/ 	.word	0x00001ba0


	//   ....[3]....
        /*0144*/ 	.word	0x00001bc0


	//   ....[4]....
        /*0148*/ 	.word	0x00001be0


	//   ....[5]....
        /*014c*/ 	.word	0x00001c80


	//   ....[6]....
        /*0150*/ 	.word	0x00001ca0


	//   ....[7]....
        /*0154*/ 	.word	0x00001cc0


	//   ....[8]....
        /*0158*/ 	.word	0x00001ce0


	//   ....[9]....
        /*015c*/ 	.word	0x00001d00


	//   ....[10]....
        /*0160*/ 	.word	0x00001f00


	//   ....[11]....
        /*0164*/ 	.word	0x00001f30


	//   ....[12]....
        /*0168*/ 	.word	0x00001f50


	//   ....[13]....
        /*016c*/ 	.word	0x00001f80


	//   ....[14]....
        /*0170*/ 	.word	0x00002010


	//   ....[15]....
        /*0174*/ 	.word	0x000020c0


	//   ....[16]....
        /*0178*/ 	.word	0x000020e0


	//   ....[17]....
        /*017c*/ 	.word	0x00002100


	//   ....[18]....
        /*0180*/ 	.word	0x00002120


	//   ....[19]....
        /*0184*/ 	.word	0x00002140


	//   ....[20]....
        /*0188*/ 	.word	0x00003100


	//   ....[21]....
        /*018c*/ 	.word	0x00003170


	//   ....[22]....
        /*0190*/ 	.word	0x000031e0


	//   ....[23]....
        /*0194*/ 	.word	0x00003250


	//   ....[24]....
        /*0198*/ 	.word	0x000032c0


	//   ....[25]....
        /*019c*/ 	.word	0x00003340


	//   ....[26]....
        /*01a0*/ 	.word	0x000033b0


	//   ....[27]....
        /*01a4*/ 	.word	0x00003420


	//   ....[28]....
        /*01a8*/ 	.word	0x00003490


	//   ....[29]....
        /*01ac*/ 	.word	0x00003500


	//----- nvinfo : EIATTR_VRC_CTA_INIT_COUNT
	.align		4
.L_41:
        /*01b0*/ 	.byte	0x02, 0x4a
	.zero		1
	.zero		1


	//----- nvinfo : EIATTR_EXIT_INSTR_OFFSETS
	.align		4
        /*01b4*/ 	.byte	0x04, 0x1c
        /*01b6*/ 	.short	(.L_43 - .L_42)


	//   ....[0]....
.L_42:
        /*01b8*/ 	.word	0x00000050


	//   ....[1]....
        /*01bc*/ 	.word	0x00002f30


	//   ....[2]....
        /*01c0*/ 	.word	0x000030b0


	//----- nvinfo : EIATTR_CRS_STACK_SIZE
	.align		4
.L_43:
        /*01c4*/ 	.byte	0x04, 0x1e
        /*01c6*/ 	.short	(.L_45 - .L_44)
.L_44:
        /*01c8*/ 	.word	0x00000000


	//----- nvinfo : EIATTR_CBANK_PARAM_SIZE
	.align		4
.L_45:
        /*01cc*/ 	.byte	0x03, 0x19
        /*01ce*/ 	.short	0x0038


	//----- nvinfo : EIATTR_PARAM_CBANK
	.align		4
        /*01d0*/ 	.byte	0x04, 0x0a
        /*01d2*/ 	.short	(.L_47 - .L_46)
	.align		4
.L_46:
        /*01d4*/ 	.word	index@(.nv.constant0._Z31attention_fwd_kernel_large_hdimILi64EEvPKfS1_S1_Pfiiiiif)
        /*01d8*/ 	.short	0x0380
        /*01da*/ 	.short	0x0038


	//----- nvinfo : EIATTR_SW_WAR
	.align		4
.L_47:
        /*01dc*/ 	.byte	0x04, 0x36
        /*01de*/ 	.short	(.L_49 - .L_48)
.L_48:
        /*01e0*/ 	.word	0x00000008
.L_49:


//--------------------- .nv.info._Z20attention_fwd_kernelPKfS0_S0_Pfiiiiif --------------------------
	.section	.nv.info._Z20attention_fwd_kernelPKfS0_S0_Pfiiiiif,"",@"SHT_CUDA_INFO"
	.sectionflags	@""
	.align	4


	//----- nvinfo : EIATTR_CUDA_API_VERSION
	.align		4
        /*0000*/ 	.byte	0x04, 0x37
        /*0002*/ 	.short	(.L_51 - .L_50)
.L_50:
        /*0004*/ 	.word	0x00000082


	//----- nvinfo : EIATTR_KPARAM_INFO
	.align		4
.L_51:
        /*0008*/ 	.byte	0x04, 0x17
        /*000a*/ 	.short	(.L_53 - .L_52)
.L_52:
        /*000c*/ 	.word	0x00000000
        /*0010*/ 	.short	0x0009
        /*0012*/ 	.short	0x0034
        /*0014*/ 	.byte	0x00, 0xf0, 0x11, 0x00


	//----- nvinfo : EIATTR_KPARAM_INFO
	.align		4
.L_53:
        /*0018*/ 	.byte	0x04, 0x17
        /*001a*/ 	.short	(.L_55 - .L_54)
.L_54:
        /*001c*/ 	.word	0x00000000
        /*0020*/ 	.short	0x0008
        /*0022*/ 	.short	0x0030
        /*0024*/ 	.byte	0x00, 0xf0, 0x11, 0x00


	//----- nvinfo : EIATTR_KPARAM_INFO
	.align		4
.L_55:
        /*0028*/ 	.byte	0x04, 0x17
        /*002a*/ 	.short	(.L_57 - .L_56)
.L_56:
        /*002c*/ 	.word	0x00000000
        /*0030*/ 	.short	0x0007
        /*0032*/ 	.short	0x002c
        /*0034*/ 	.byte	0x00, 0xf0, 0x11, 0x00


	//----- nvinfo : EIATTR_KPARAM_INFO
	.align		4
.L_57:
        /*0038*/ 	.byte	0x04, 0x17
        /*003a*/ 	.short	(.L_59 - .L_58)
.L_58:
        /*003c*/ 	.word	0x00000000
        /*0040*/ 	.short	0x0006
        /*0042*/ 	.short	0x0028
        /*0044*/ 	.byte	0x00, 0xf0, 0x11, 0x00


	//----- nvinfo : EIATTR_KPARAM_INFO
	.align		4
.L_59:
        /*0048*/ 	.byte	0x04, 0x17
        /*004a*/ 	.short	(.L_61 - .L_60)
.L_60:
        /*004c*/ 	.word	0x00000000
        /*0050*/ 	.short	0x0005
        /*0052*/ 	.short	0x0024
        /*0054*/ 	.byte	0x00, 0xf0, 0x11, 0x00


	//----- nvinfo : EIATTR_KPARAM_INFO
	.align		4
.L_61:
        /*0058*/ 	.byte	0x04, 0x17
        /*005a*/ 	.short	(.L_63 - .L_62)
.L_62:
        /*005c*/ 	.word	0x00000000
        /*0060*/ 	.short	0x0004
        /*0062*/ 	.short	0x0020
        /*0064*/ 	.byte	0x00, 0xf0, 0x11, 0x00


	//----- nvinfo : EIATTR_KPARAM_INFO
	.align		4
.L_63:
        /*0068*/ 	.byte	0x04, 0x17
        /*006a*/ 	.short	(.L_65 - .L_64)
.L_64:
        /*006c*/ 	.word	0x00000000
        /*0070*/ 	.short	0x0003
        /*0072*/ 	.short	0x0018
        /*0074*/ 	.byte	0x00, 0xf5, 0x21, 0x00


	//----- nvinfo : EIATTR_KPARAM_INFO
	.align		4
.L_65:
        /*0078*/ 	.byte	0x04, 0x17
        /*007a*/ 	.short	(.L_67 - .L_66)
.L_66:
        /*007c*/ 	.word	0x00000000
        /*0080*/ 	.short	0x0002
        /*0082*/ 	.short	0x0010
        /*0084*/ 	.byte	0x00, 0xf5, 0x21, 0x00


	//----- nvinfo : EIATTR_KPARAM_INFO
	.align		4
.L_67:
        /*0088*/ 	.byte	0x04, 0x17
        /*008a*/ 	.short	(.L_69 - .L_68)
.L_68:
        /*008c*/ 	.word	0x00000000
        /*0090*/ 	.short	0x0001
        /*0092*/ 	.short	0x0008
        /*0094*/ 	.byte	0x00, 0xf5, 0x21, 0x00


	//----- nvinfo : EIATTR_KPARAM_INFO
	.align		4
.L_69:
        /*0098*/ 	.byte	0x04, 0x17
        /*009a*/ 	.short	(.L_71 - .L_70)
.L_70:
        /*009c*/ 	.word	0x00000000
        /*00a0*/ 	.short	0x0000
        /*00a2*/ 	.short	0x0000
        /*00a4*/ 	.byte	0x00, 0xf5, 0x21, 0x00


	//----- nvinfo : EIATTR_SPARSE_MMA_MASK
	.align		4
.L_71:
        /*00a8*/ 	.byte	0x03, 0x50
        /*00aa*/ 	.short	0x0000


	//----- nvinfo : EIATTR_MAXREG_COUNT
	.align		4
        /*00ac*/ 	.byte	0x03, 0x1b
        /*00ae*/ 	.short	0x00ff


	//----- nvinfo : EIATTR_NUM_BARRIERS
	.align		4
        /*00b0*/ 	.byte	0x02, 0x4c
        /*00b2*/ 	.byte	0x01
	.zero		1


	//----- nvinfo : EIATTR_MERCURY_ISA_VERSION
	.align		4
        /*00b4*/ 	.byte	0x03, 0x5f
        /*00b6*/ 	.short	0x0101


	//----- nvinfo : EIATTR_UNUSED_LOAD_BYTE_OFFSET
	.align		4
        /*00b8*/ 	.byte	0x04, 0x44
        /*00ba*/ 	.short	(.L_73 - .L_72)


	//   ....[0]....
.L_72:
        /*00bc*/ 	.word	0x00001d90
        /*00c0*/ 	.word	0x00000fff


	//----- nvinfo : EIATTR_COOP_GROUP_MASK_REGIDS
	.align		4
.L_73:
        /*00c4*/ 	.byte	0x04, 0x29
        /*00c6*/ 	.short	(.L_75 - .L_74)


	//   ....[0]....
.L_74:
        /*00c8*/ 	.word	0xffffffff


	//   ....[1]....
        /*00cc*/ 	.word	0xffffffff


	//   ....[2]....
        /*00d0*/ 	.word	0xffffffff


	//   ....[3]....
        /*00d4*/ 	.word	0xffffffff


	//   ....[4]....
        /*00d8*/ 	.word	0xffffffff


	//   ....[5]....
        /*00dc*/ 	.word	0xffffffff


	//   ....[6]....
        /*00e0*/ 	.word	0xffffffff


	//   ....[7]....
        /*00e4*/ 	.word	0xffffffff


	//   ....[8]....
        /*00e8*/ 	.word	0xffffffff


	//   ....[9]....
        /*00ec*/ 	.word	0xffffffff


	//   ....[10]....
        /*00f0*/ 	.word	0xffffffff


	//   ....[11]....
        /*00f4*/ 	.word	0xffffffff


	//   ....[12]....
        /*00f8*/ 	.word	0xffffffff


	//   ....[13]....
        /*00fc*/ 	.word	0xffffffff


	//   ....[14]....
        /*0100*/ 	.word	0xffffffff


	//   ....[15]....
        /*0104*/ 	.word	0xffffffff


	//   ....[16]....
        /*0108*/ 	.word	0xffffffff


	//   ....[17]....
        /*010c*/ 	.word	0xffffffff


	//   ....[18]....
        /*0110*/ 	.word	0xffffffff


	//   ....[19]....
        /*0114*/ 	.word	0xffffffff


	//   ....[20]....
        /*0118*/ 	.word	0x0500000e


	//   ....[21]....
        /*011c*/ 	.word	0x0500000e


	//   ....[22]....
        /*0120*/ 	.word	0x0500000e


	//   ....[23]....
        /*0124*/ 	.word	0x0500000e


	//   ....[24]....
        /*0128*/ 	.word	0x0500000e


	//   ....[25]....
        /*012c*/ 	.word	0x0500000e


	//   ....[26]....
        /*0130*/ 	.word	0x0500000e


	//   ....[27]....
        /*0134*/ 	.word	0x0500000e


	//   ....[28]....
        /*0138*/ 	.word	0x0500000e


	//   ....[29]....
        /*013c*/ 	.word	0x0500000e


	//----- nvinfo : EIATTR_COOP_GROUP_INSTR_OFFSETS
	.align		4
.L_75:
        /*0140*/ 	.byte	0x04, 0x28
        /*0142*/ 	.short	(.L_77 - .L_76)


	//   ....[0]....
.L_76:
        /*0144*/ 	.word	0x00001170


	//   ....[1]....
        /*0148*/ 	.word	0x000011c0


	//   ....[2]....
        /*014c*/ 	.word	0x000011f0


	//   ....[3]....
        /*0150*/ 	.word	0x00001220


	//   ....[4]....
        /*0154*/ 	.word	0x00001270


	//   ....[5]....
        /*0158*/ 	.word	0x00001350


	//   ....[6]....
        /*015c*/ 	.word	0x00001370


	//   ....[7]....
        /*0160*/ 	.word	0x00001390


	//   ....[8]....
        /*0164*/ 	.word	0x000013b0


	//   ....[9]....
        /*0168*/ 	.word	0x000013d0


	//   ....[10]....
        /*016c*/ 	.word	0x000015b0


	//   ....[11]....
        /*0170*/ 	.word	0x000015f0


	//   ....[12]....
        /*0174*/ 	.word	0x00001610


	//   ....[13]....
        /*0178*/ 	.word	0x00001630


	//   ....[14]....
        /*017c*/ 	.word	0x00001650


	//   ....[15]....
        /*0180*/ 	.word	0x00001730


	//   ....[16]....
        /*0184*/ 	.word	0x00001750


	//   ....[17]....
        /*0188*/ 	.word	0x00001770


	//   ....[18]....
        /*018c*/ 	.word	0x00001790


	//   ....[19]....
        /*0190*/ 	.word	0x000017b0


	//   ....[20]....
        /*0194*/ 	.word	0x00001f10


	//   ....[21]....
        /*0198*/ 	.word	0x00001f80


	//   ....[22]....
        /*019c*/ 	.word	0x00001ff0


	//   ....[23]....
        /*01a0*/ 	.word	0x00002060


	//   ....[24]....
        /*01a4*/ 	.word	0x000020d0


	//   ....[25]....
        /*01a8*/ 	.word	0x00002150


	//   ....[26]....
        /*01ac*/ 	.word	0x000021c0


	//   ....[27]....
        /*01b0*/ 	.word	0x00002230


	//   ....[28]....
        /*01b4*/ 	.word	0x000022a0


	//   ....[29]....
        /*01b8*/ 	.word	0x00002310


	//----- nvinfo : EIATTR_VRC_CTA_INIT_COUNT
	.align		4
.L_77:
        /*01bc*/ 	.byte	0x02, 0x4a
	.zero		1
	.zero		1


	//----- nvinfo : EIATTR_EXIT_INSTR_OFFSETS
	.align		4
        /*01c0*/ 	.byte	0x04, 0x1c
        /*01c2*/ 	.short	(.L_79 - .L_78)


	//   ....[0]....
.L_78:
        /*01c4*/ 	.word	0x00000070


	//   ....[1]....
        /*01c8*/ 	.word	0x000019d0


	//   ....[2]....
        /*01cc*/ 	.word	0x00001a90


	//   ....[3]....
        /*01d0*/ 	.word	0x00001eb0


	//----- nvinfo : EIATTR_CRS_STACK_SIZE
	.align		4
.L_79:
        /*01d4*/ 	.byte	0x04, 0x1e
        /*01d6*/ 	.short	(.L_81 - .L_80)
.L_80:
        /*01d8*/ 	.word	0x00000000


	//----- nvinfo : EIATTR_CBANK_PARAM_SIZE
	.align		4
.L_81:
        /*01dc*/ 	.byte	0x03, 0x19
        /*01de*/ 	.short	0x0038


	//----- nvinfo : EIATTR_PARAM_CBANK
	.align		4
        /*01e0*/ 	.byte	0x04, 0x0a
        /*01e2*/ 	.short	(.L_83 - .L_82)
	.align		4
.L_82:
        /*01e4*/ 	.word	index@(.nv.constant0._Z20attention_fwd_kernelPKfS0_S0_Pfiiiiif)
        /*01e8*/ 	.short	0x0380
        /*01ea*/ 	.short	0x0038


	//----- nvinfo : EIATTR_SW_WAR
	.align		4
.L_83:
        /*01ec*/ 	.byte	0x04, 0x36
        /*01ee*/ 	.short	(.L_85 - .L_84)
.L_84:
        /*01f0*/ 	.word	0x00000008
.L_85:


//--------------------- .nv.callgraph             --------------------------
	.section	.nv.callgraph,"",@"SHT_CUDA_CALLGRAPH"
	.align	4
	.sectionentsize	8
	.align		4
        /*0000*/ 	.word	0x00000000
	.align		4
        /*0004*/ 	.word	0xffffffff
	.align		4
        /*0008*/ 	.word	0x00000000
	.align		4
        /*000c*/ 	.word	0xfffffffe
	.align		4
        /*0010*/ 	.word	0x00000000
	.align		4
        /*0014*/ 	.word	0xfffffffd
	.align		4
        /*0018*/ 	.word	0x00000000
	.align		4
        /*001c*/ 	.word	0xfffffffc


//--------------------- .text._Z31attention_fwd_kernel_large_hdimILi64EEvPKfS1_S1_Pfiiiiif --------------------------
	.section	.text._Z31attention_fwd_kernel_large_hdimILi64EEvPKfS1_S1_Pfiiiiif,"ax",@progbits
	.align	128
        .global         _Z31attention_fwd_kernel_large_hdimILi64EEvPKfS1_S1_Pfiiiiif
        .type           _Z31attention_fwd_kernel_large_hdimILi64EEvPKfS1_S1_Pfiiiiif,@function
        .size           _Z31attention_fwd_kernel_large_hdimILi64EEvPKfS1_S1_Pfiiiiif,(.L_x_115 - _Z31attention_fwd_kernel_large_hdimILi64EEvPKfS1_S1_Pfiiiiif)
        .other          _Z31attention_fwd_kernel_large_hdimILi64EEvPKfS1_S1_Pfiiiiif,@"STO_CUDA_ENTRY STV_DEFAULT"
_Z31attention_fwd_kernel_large_hdimILi64EEvPKfS1_S1_Pfiiiiif:
.text._Z31attention_fwd_kernel_large_hdimILi64EEvPKfS1_S1_Pfiiiiif:
[----:B------:R-:W-:Y:S08]  /*0000*/  LDC R1, c[0x0][0x37c] ;  /* 0x0000df00ff017b82 */ /* 0x000ff00000000800 */
[----:B------:R-:W0:Y:S01]  /*0010*/  S2UR UR5, SR_CTAID.X ;  /* 0x00000000000579c3 */ /* 0x000e220000002500 */
[----:B------:R-:W0:Y:S02]  /*0020*/  LDCU UR4, c[0x0][0x3a8] ;  /* 0x00007500ff0477ac */ /* 0x000e240008000800 */
[----:B0-----:R-:W-:-:S06]  /*0030*/  UISETP.GE.AND UP0, UPT, UR5, UR4, UPT ;  /* 0x000000040500728c */ /* 0x001fcc000bf06270 */
[----:B------:R-:W-:-:S13]  /*0040*/  PLOP3.LUT P0, PT, PT, PT, UP0, 0x80, 0x8 ;  /* 0x000000000008781c */ /* 0x000fda0003f0f008 */
[----:B------:R-:W-:Y:S05]  /*0050*/  @P0 EXIT ;  /* 0x000000000000094d */ /* 0x000fea0003800000 */
[----:B------:R-:W0:Y:S01]  /*0060*/  LDCU UR7, c[0x0][0x3b0] ;  /* 0x00007600ff0777ac */ /* 0x000e220008000800 */
[----:B------:R-:W1:Y:S01]  /*0070*/  S2UR UR6, SR_CTAID.Y ;  /* 0x00000000000679c3 */ /* 0x000e620000002600 */
[----:B------:R-:W2:Y:S01]  /*0080*/  S2R R32, SR_TID.X ;  /* 0x0000000000207919 */ /* 0x000ea20000002100 */
[----:B------:R-:W-:Y:S01]  /*0090*/  HFMA2 R31, -RZ, RZ, 0, 0 ;  /* 0x00000000ff1f7431 */ /* 0x000fe200000001ff */
[----:B------:R-:W3:Y:S01]  /*00a0*/  LDCU UR8, c[0x0][0x3ac] ;  /* 0x00007580ff0877ac */ /* 0x000ee20008000800 */
[----:B------:R-:W4:Y:S01]  /*00b0*/  LDCU.64 UR20, c[0x0][0x358] ;  /* 0x00006b00ff1477ac */ /* 0x000f220008000a00 */
[----:B0-----:R-:W-:-:S04]  /*00c0*/  MOV R5, UR7 ;  /* 0x0000000700057c02 */ /* 0x001fc80008000f00 */
[----:B------:R-:W-:Y:S01]  /*00d0*/  R2UR UR7, R5 ;  /* 0x00000000050772ca */ /* 0x000fe200000e0000 */
[----:B---3--:R-:W-:Y:S02]  /*00e0*/  UISETP.GE.AND UP0, UPT, UR8, 0x1, UPT ;  /* 0x000000010800788c */ /* 0x008fe4000bf06270 */
[----:B-1----:R-:W-:-:S10]  /*00f0*/  UIMAD UR5, UR6, UR4, UR5 ;  /* 0x00000004060572a4 */ /* 0x002fd4000f8e0205 */
[----:B------:R-:W-:Y:S02]  /*0100*/  UIMAD UR4, UR7, UR8, URZ ;  /* 0x00000008070472a4 */ /* 0x000fe4000f8e02ff */
[----:B------:R-:W-:Y:S02]  /*0110*/  UIMAD UR7, UR5, UR7, URZ ;  /* 0x00000007050772a4 */ /* 0x000fe4000f8e02ff */
[----:B------:R-:W-:Y:S01]  /*0120*/  UIMAD UR6, UR4, UR6, URZ ;  /* 0x00000006040672a4 */ /* 0x000fe2000f8e02ff */
[----:B--2-4-:R-:W-:Y:S11]  /*0130*/  BRA.U !UP0, `(.L_x_0) ;  /* 0x0000002d08787547 */ /* 0x014ff6000b800000 */
[----:B------:R-:W0:Y:S01]  /*0140*/  S2UR UR8, SR_CgaCtaId ;  /* 0x00000000000879c3 */ /* 0x000e220000008800 */
[----:B------:R-:W1:Y:S01]  /*0150*/  LDCU.128 UR16, c[0x0][0x380] ;  /* 0x00007000ff1077ac */ /* 0x000e620008000c00 */
[C---:B------:R-:W-:Y:S02]  /*0160*/  R2UR UR9, R5.reuse ;  /* 0x00000000050972ca */ /* 0x040fe400000e0000 */
[C---:B------:R-:W-:Y:S01]  /*0170*/  SHF.L.U32 R30, R32.reuse, 0x2, RZ ;  /* 0x00000002201e7819 */ /* 0x040fe200000006ff */
[----:B------:R-:W2:Y:S01]  /*0180*/  LDCU UR5, c[0x0][0x3b4] ;  /* 0x00007680ff0577ac */ /* 0x000ea20008000800 */
[C---:B------:R-:W-:Y:S02]  /*0190*/  IADD3 R29, PT, PT, R5.reuse, -0x1, RZ ;  /* 0xffffffff051d7810 */ /* 0x040fe40007ffe0ff */
[----:B------:R-:W-:Y:S01]  /*01a0*/  LOP3.LUT R3, R5, 0x7ffffff0, RZ, 0xc0, !PT ;  /* 0x7ffffff005037812 */ /* 0x000fe200078ec0ff */
[----:B------:R-:W-:Y:S01]  /*01b0*/  UMOV UR4, 0x400 ;  /* 0x0000040000047882 */ /* 0x000fe20000000000 */
[----:B------:R-:W-:Y:S01]  /*01c0*/  LOP3.LUT R0, R32, 0x1f, RZ, 0xc0, !PT ;  /* 0x0000001f20007812 */ /* 0x000fe200078ec0ff */
[----:B------:R-:W3:Y:S01]  /*01d0*/  LDCU UR25, c[0x0][0x360] ;  /* 0x00006c00ff1977ac */ /* 0x000ee20008000800 */
[----:B------:R-:W-:-:S02]  /*01e0*/  MOV R34, 0xff800000 ;  /* 0xff80000000227802 */ /* 0x000fc40000000f00 */
[----:B------:R-:W-:Y:S01]  /*01f0*/  MOV R31, RZ ;  /* 0x000000ff001f7202 */ /* 0x000fe20000000f00 */
[----:B------:R-:W-:Y:S01]  /*0200*/  ULOP3.LUT UR22, UR9, 0xf, URZ, 0xc0, !UPT ;  /* 0x0000000f09167892 */ /* 0x000fe2000f8ec0ff */
[----:B------:R-:W-:Y:S01]  /*0210*/  LOP3.LUT R30, R30, 0x7c, RZ, 0xc0, !PT ;  /* 0x0000007c1e1e7812 */ /* 0x000fe200078ec0ff */
[----:B-1----:R-:W-:Y:S02]  /*0220*/  UIADD3 UR11, UP1, UPT, UR18, 0x20, URZ ;  /* 0x00000020120b7890 */ /* 0x002fe4000ff3e0ff */
[----:B------:R-:W-:Y:S02]  /*0230*/  UIADD3 UR13, UP0, UPT, UR16, 0x20, URZ ;  /* 0x00000020100d7890 */ /* 0x000fe4000ff1e0ff */
[----:B------:R-:W-:Y:S01]  /*0240*/  UIADD3.X UR12, UPT, UPT, URZ, UR19, URZ, UP1, !UPT ;  /* 0x00000013ff0c7290 */ /* 0x000fe20008ffe4ff */
[----:B--2---:R-:W-:Y:S01]  /*0250*/  FMUL R28, RZ, UR5 ;  /* 0x00000005ff1c7c20 */ /* 0x004fe20008400000 */
[----:B0-----:R-:W-:Y:S02]  /*0260*/  ULEA UR8, UR8, UR4, 0x18 ;  /* 0x0000000408087291 */ /* 0x001fe4000f8ec0ff */
[----:B------:R-:W-:-:S02]  /*0270*/  ULOP3.LUT UR19, UR9, 0x3, URZ, 0xc0, !UPT ;  /* 0x0000000309137892 */ /* 0x000fc4000f8ec0ff */
[----:B------:R-:W-:Y:S02]  /*0280*/  UIADD3 UR4, UPT, UPT, UR8, 0x100, URZ ;  /* 0x0000010008047890 */ /* 0x000fe4000fffe0ff */
[----:B------:R-:W-:Y:S02]  /*0290*/  UIADD3.X UR14, UPT, UPT, URZ, UR17, URZ, UP0, !UPT ;  /* 0x00000011ff0e7290 */ /* 0x000fe400087fe4ff */
[----:B------:R-:W-:Y:S02]  /*02a0*/  ULOP3.LUT UR9, UR9, 0x7, URZ, 0xc0, !UPT ;  /* 0x0000000709097892 */ /* 0x000fe4000f8ec0ff */
[----:B------:R-:W-:Y:S01]  /*02b0*/  LEA.HI R2, R32, UR4, RZ, 0x1d ;  /* 0x0000000420027c11 */ /* 0x000fe2000f8fe8ff */
[----:B------:R-:W-:Y:S01]  /*02c0*/  UMOV UR4, URZ ;  /* 0x000000ff00047c82 */ /* 0x000fe20008000000 */
[----:B---3--:R-:W-:-:S08]  /*02d0*/  UMOV UR5, URZ ;  /* 0x000000ff00057c82 */ /* 0x008fd00008000000 */
.L_x_37:
[----:B0-----:R-:W0:Y:S01]  /*02e0*/  LDCU UR10, c[0x0][0x3ac] ;  /* 0x00007580ff0a77ac */ /* 0x001e220008000800 */
[----:B------:R-:W-:Y:S01]  /*02f0*/  BSSY.RECONVERGENT B0, `(.L_x_1) ;  /* 0x0000172000007945 */ /* 0x000fe20003800200 */
[----:B------:R-:W-:-:S04]  /*0300*/  UIADD3 UR15, UPT, UPT, UR5, 0x40, URZ ;  /* 0x00000040050f7890 */ /* 0x000fc8000fffe0ff */
[----:B0-----:R-:W-:-:S04]  /*0310*/  UISETP.LT.AND UP0, UPT, UR15, UR10, UPT ;  /* 0x0000000a0f00728c */ /* 0x001fc8000bf01270 */
[----:B------:R-:W-:-:S04]  /*0320*/  USEL UR10, UR15, UR10, UP0 ;  /* 0x0000000a0f0a7287 */ /* 0x000fc80008000000 */
[----:B------:R-:W-:Y:S02]  /*0330*/  UIADD3 UR27, UPT, UPT, UR10, -UR5, URZ ;  /* 0x800000050a1b7290 */ /* 0x000fe4000fffe0ff */
[----:B------:R-:W-:Y:S02]  /*0340*/  ULOP3.LUT UR26, UR10, 0x7, URZ, 0xc0, !UPT ;  /* 0x000000070a1a7892 */ /* 0x000fe4000f8ec0ff */
[----:B------:R-:W-:Y:S02]  /*0350*/  ULOP3.LUT UR16, UR10, 0xf, URZ, 0xc0, !UPT ;  /* 0x0000000f0a107892 */ /* 0x000fe4000f8ec0ff */
[----:B------:R-:W-:-:S13]  /*0360*/  ISETP.GE.AND P0, PT, R32, UR27, PT ;  /* 0x0000001b20007c0c */ /* 0x000fda000bf06270 */
[----:B-12---:R-:W-:Y:S05]  /*0370*/  @P0 BRA `(.L_x_2) ;  /* 0x0000001400a40947 */ /* 0x006fea0003800000 */
[----:B------:R-:W-:-:S09]  /*0380*/  UISETP.NE.AND UP0, UPT, UR19, URZ, UPT ;  /* 0x000000ff1300728c */ /* 0x000fd2000bf05270 */
[----:B------:R-:W-:Y:S05]  /*0390*/  BRA.U UP0, `(.L_x_3) ;  /* 0x0000000900dc7547 */ /* 0x000fea000b800000 */
[----:B------:R-:W0:Y:S02]  /*03a0*/  LDCU UR10, c[0x0][0x3b0] ;  /* 0x00007600ff0a77ac */ /* 0x000e240008000800 */
[----:B0-----:R-:W-:-:S09]  /*03b0*/  UISETP.GT.AND UP0, UPT, UR10, URZ, UPT ;  /* 0x000000ff0a00728c */ /* 0x001fd2000bf04270 */
[----:B------:R-:W-:Y:S05]  /*03c0*/  BRA.U UP0, `(.L_x_4) ;  /* 0x0000000100287547 */ /* 0x000fea000b800000 */
[----:B------:R-:W0:Y:S01]  /*03d0*/  S2R R6, SR_CgaCtaId ;  /* 0x0000000000067919 */ /* 0x000e220000008800 */
[----:B------:R-:W-:Y:S02]  /*03e0*/  MOV R5, 0x400 ;  /* 0x0000040000057802 */ /* 0x000fe40000000f00 */
[----:B------:R-:W-:Y:S02]  /*03f0*/  MOV R4, R32 ;  /* 0x0000002000047202 */ /* 0x000fe40000000f00 */
[----:B0-----:R-:W-:-:S07]  /*0400*/  LEA R7, R6, R5, 0x18 ;  /* 0x0000000506077211 */ /* 0x001fce00078ec0ff */
.L_x_5:
[C---:B------:R-:W-:Y:S01]  /*0410*/  IMAD R5, R4.reuse, 0x4, R7 ;  /* 0x0000000404057824 */ /* 0x040fe200078e0207 */
[----:B------:R-:W-:-:S04]  /*0420*/  IADD3 R4, PT, PT, R4, UR25, RZ ;  /* 0x0000001904047c10 */ /* 0x000fc8000fffe0ff */
[----:B------:R0:W-:Y:S01]  /*0430*/  STS [R5], R28 ;  /* 0x0000001c05007388 */ /* 0x0001e20000000800 */
[----:B------:R-:W-:-:S13]  /*0440*/  ISETP.GE.AND P1, PT, R4, UR27, PT ;  /* 0x0000001b04007c0c */ /* 0x000fda000bf26270 */
[----:B0-----:R-:W-:Y:S05]  /*0450*/  @!P1 BRA `(.L_x_5) ;  /* 0xfffffffc00ec9947 */ /* 0x001fea000383ffff */
[----:B------:R-:W-:Y:S05]  /*0460*/  BRA `(.L_x_2) ;  /* 0x0000001400687947 */ /* 0x000fea0003800000 */
.L_x_4:
[----:B------:R-:W-:-:S07]  /*0470*/  MOV R33, R32 ;  /* 0x0000002000217202 */ /* 0x000fce0000000f00 */
.L_x_10:
[----:B------:R-:W0:Y:S01]  /*0480*/  LDCU UR10, c[0x0][0x3b0] ;  /* 0x00007600ff0a77ac */ /* 0x000e220008000800 */
[----:B------:R-:W-:Y:S01]  /*0490*/  ISETP.GE.U32.AND P1, PT, R29, 0x1c, PT ;  /* 0x0000001c1d00780c */ /* 0x000fe20003f26070 */
[----:B------:R-:W-:Y:S01]  /*04a0*/  HFMA2 R35, -RZ, RZ, 0, 0 ;  /* 0x00000000ff237431 */ /* 0x000fe200000001ff */
[----:B------:R-:W-:Y:S02]  /*04b0*/  IADD3 R20, PT, PT, R33, UR5, RZ ;  /* 0x0000000521147c10 */ /* 0x000fe4000fffe0ff */
[----:B------:R-:W-:Y:S02]  /*04c0*/  LEA.HI R22, R29, 0x1, RZ, 0x1e ;  /* 0x000000011d167811 */ /* 0x000fe400078ff0ff */
[----:B------:R-:W-:Y:S02]  /*04d0*/  MOV R21, RZ ;  /* 0x000000ff00157202 */ /* 0x000fe40000000f00 */
[----:B0-----:R-:W-:-:S05]  /*04e0*/  MOV R5, UR10 ;  /* 0x0000000a00057c02 */ /* 0x001fca0008000f00 */
[----:B------:R-:W-:Y:S01]  /*04f0*/  IMAD R20, R20, R5, UR6 ;  /* 0x0000000614147e24 */ /* 0x000fe2000f8e0205 */
[----:B------:R-:W-:Y:S06]  /*0500*/  @!P1 BRA `(.L_x_6) ;  /* 0x0000000400189947 */ /* 0x000fec0003800000 */
[----:B------:R-:W-:Y:S01]  /*0510*/  IMAD.MOV.U32 R35, RZ, RZ, RZ ;  /* 0x000000ffff237224 */ /* 0x000fe200078e00ff */
[----:B------:R-:W-:Y:S02]  /*0520*/  MOV R21, RZ ;  /* 0x000000ff00157202 */ /* 0x000fe40000000f00 */
[----:B------:R-:W-:-:S07]  /*0530*/  MOV R23, RZ ;  /* 0x000000ff00177202 */ /* 0x000fce0000000f00 */
.L_x_7:
[----:B------:R-:W0:Y:S01]  /*0540*/  LDC.64 R26, c[0x0][0x380] ;  /* 0x0000e000ff1a7b82 */ /* 0x000e220000000a00 */
[----:B------:R-:W-:Y:S02]  /*0550*/  IADD3 R5, PT, PT, R21, UR7, RZ ;  /* 0x0000000715057c10 */ /* 0x000fe4000fffe0ff */
[----:B------:R-:W-:-:S05]  /*0560*/  IADD3 R7, PT, PT, R20, R21, RZ ;  /* 0x0000001514077210 */ /* 0x000fca0007ffe0ff */
[----:B------:R-:W1:Y:S01]  /*0570*/  LDC.64 R24, c[0x0][0x388] ;  /* 0x0000e200ff187b82 */ /* 0x000e620000000a00 */
[----:B0-----:R-:W-:-:S04]  /*0580*/  IMAD.WIDE R26, R5, 0x4, R26 ;  /* 0x00000004051a7825 */ /* 0x001fc800078e021a */
[----:B-1----:R-:W-:Y:S02]  /*0590*/  IMAD.WIDE R24, R7, 0x4, R24 ;  /* 0x0000000407187825 */ /* 0x002fe400078e0218 */
[----:B------:R-:W2:Y:S04]  /*05a0*/  LDG.E.128.CONSTANT R4, desc[UR20][R26.64] ;  /* 0x000000141a047981 */ /* 0x000ea8000c1e9d00 */
[----:B------:R-:W2:Y:S04]  /*05b0*/  LDG.E.128.CONSTANT R8, desc[UR20][R24.64] ;  /* 0x0000001418087981 */ /* 0x000ea8000c1e9d00 */
[----:B------:R-:W3:Y:S01]  /*05c0*/  LDG.E.128.CONSTANT R16, desc[UR20][R24.64+0x70] ;  /* 0x0000701418107981 */ /* 0x000ee2000c1e9d00 */
[----:B--2---:R-:W-:-:S04]  /*05d0*/  FMUL R5, R5, R9 ;  /* 0x0000000905057220 */ /* 0x004fc80000400000 */
[----:B------:R-:W-:-:S04]  /*05e0*/  FFMA R5, R4, R8, R5 ;  /* 0x0000000804057223 */ /* 0x000fc80000000005 */
[----:B------:R-:W-:-:S04]  /*05f0*/  FFMA R6, R6, R10, R5 ;  /* 0x0000000a06067223 */ /* 0x000fc80000000005 */
[----:B------:R-:W-:Y:S02]  /*0600*/  FFMA R12, R7, R11, R6 ;  /* 0x0000000b070c7223 */ /* 0x000fe40000000006 */
[----:B------:R-:W2:Y:S04]  /*0610*/  LDG.E.128.CONSTANT R4, desc[UR20][R26.64+0x10] ;  /* 0x000010141a047981 */ /* 0x000ea8000c1e9d00 */
[----:B------:R-:W2:Y:S01]  /*0620*/  LDG.E.128.CONSTANT R8, desc[UR20][R24.64+0x10] ;  /* 0x0000101418087981 */ /* 0x000ea2000c1e9d00 */
[----:B------:R-:W-:Y:S01]  /*0630*/  FADD R35, R12, R35 ;  /* 0x000000230c237221 */ /* 0x000fe20000000000 */
        /* <DEDUP_REMOVED lines=34> */
[----:B------:R-:W-:-:S03]  /*0860*/  FADD R35, R35, R12 ;  /* 0x0000000c23237221 */ /* 0x000fc60000000000 */
[----:B------:R-:W3:Y:S01]  /*0870*/  LDG.E.128.CONSTANT R12, desc[UR20][R26.64+0x70] ;  /* 0x000070141a0c7981 */ /* 0x000ee2000c1e9d00 */
[----:B------:R-:W-:Y:S02]  /*0880*/  IADD3 R23, PT, PT, R23, 0x8, RZ ;  /* 0x0000000817177810 */ /* 0x000fe40007ffe0ff */
[----:B------:R-:W-:Y:S01]  /*0890*/  IADD3 R21, PT, PT, R21, 0x20, RZ ;  /* 0x0000002015157810 */ /* 0x000fe20007ffe0ff */
[----:B--2---:R-:W-:-:S04]  /*08a0*/  FMUL R5, R5, R9 ;  /* 0x0000000905057220 */ /* 0x004fc80000400000 */
[----:B------:R-:W-:Y:S01]  /*08b0*/  FFMA R5, R4, R8, R5 ;  /* 0x0000000804057223 */ /* 0x000fe20000000005 */
[----:B------:R-:W-:Y:S01]  /*08c0*/  LOP3.LUT R4, R22, 0x7ffffff8, RZ, 0xc0, !PT ;  /* 0x7ffffff816047812 */ /* 0x000fe200078ec0ff */
[----:B---3--:R-:W-:-:S03]  /*08d0*/  FMUL R13, R13, R17 ;  /* 0x000000110d0d7220 */ /* 0x008fc60000400000 */
[----:B------:R-:W-:Y:S01]  /*08e0*/  ISETP.NE.AND P1, PT, R23, R4, PT ;  /* 0x000000041700720c */ /* 0x000fe20003f25270 */
[----:B------:R-:W-:Y:S01]  /*08f0*/  FFMA R6, R6, R10, R5 ;  /* 0x0000000a06067223 */ /* 0x000fe20000000005 */
[----:B------:R-:W-:-:S03]  /*0900*/  FFMA R13, R12, R16, R13 ;  /* 0x000000100c0d7223 */ /* 0x000fc6000000000d */
[----:B------:R-:W-:Y:S01]  /*0910*/  FFMA R6, R7, R11, R6 ;  /* 0x0000000b07067223 */ /* 0x000fe20000000006 */
[----:B------:R-:W-:-:S03]  /*0920*/  FFMA R14, R14, R18, R13 ;  /* 0x000000120e0e7223 */ /* 0x000fc6000000000d */
[----:B------:R-:W-:Y:S01]  /*0930*/  FADD R35, R35, R6 ;  /* 0x0000000623237221 */ /* 0x000fe20000000000 */
[----:B------:R-:W-:-:S04]  /*0940*/  FFMA R14, R15, R19, R14 ;  /* 0x000000130f0e7223 */ /* 0x000fc8000000000e */
[----:B------:R-:W-:Y:S01]  /*0950*/  FADD R35, R35, R14 ;  /* 0x0000000e23237221 */ /* 0x000fe20000000000 */
[----:B------:R-:W-:Y:S06]  /*0960*/  @P1 BRA `(.L_x_7) ;  /* 0xfffffff800f41947 */ /* 0x000fec000383ffff */
.L_x_6:
[----:B------:R-:W-:-:S04]  /*0970*/  LOP3.LUT R4, R22, 0x7, RZ, 0xc0, !PT ;  /* 0x0000000716047812 */ /* 0x000fc800078ec0ff */
[----:B------:R-:W-:-:S13]  /*0980*/  ISETP.NE.AND P1, PT, R4, RZ, PT ;  /* 0x000000ff0400720c */ /* 0x000fda0003f25270 */
[----:B------:R-:W-:Y:S05]  /*0990*/  @!P1 BRA `(.L_x_8) ;  /* 0x0000000400309947 */ /* 0x000fea0003800000 */
[----:B------:R-:W-:Y:S02]  /*09a0*/  IADD3 R4, PT, PT, R4, -0x1, RZ ;  /* 0xffffffff04047810 */ /* 0x000fe40007ffe0ff */
[----:B------:R-:W-:Y:S02]  /*09b0*/  LOP3.LUT P2, RZ, R22, 0x3, RZ, 0xc0, !PT ;  /* 0x0000000316ff7812 */ /* 0x000fe4000784c0ff */
[----:B------:R-:W-:-:S13]  /*09c0*/  ISETP.GE.U32.AND P1, PT, R4, 0x3, PT ;  /* 0x000000030400780c */ /* 0x000fda0003f26070 */
[----:B------:R-:W-:Y:S05]  /*09d0*/  @!P1 BRA `(.L_x_9) ;  /* 0x00000000008c9947 */ /* 0x000fea0003800000 */
[----:B------:R-:W0:Y:S01]  /*09e0*/  LDC.64 R26, c[0x0][0x380] ;  /* 0x0000e000ff1a7b82 */ /* 0x000e220000000a00 */
[----:B------:R-:W-:Y:S01]  /*09f0*/  IADD3 R7, PT, PT, R20, R21, RZ ;  /* 0x0000001514077210 */ /* 0x000fe20007ffe0ff */
[----:B------:R-:W-:-:S06]  /*0a00*/  VIADD R5, R21, UR7 ;  /* 0x0000000715057c36 */ /* 0x000fcc0008000000 */
[----:B------:R-:W1:Y:S01]  /*0a10*/  LDC.64 R24, c[0x0][0x388] ;  /* 0x0000e200ff187b82 */ /* 0x000e620000000a00 */
[----:B0-----:R-:W-:-:S05]  /*0a20*/  IMAD.WIDE R26, R5, 0x4, R26 ;  /* 0x00000004051a7825 */ /* 0x001fca00078e021a */
[----:B------:R-:W2:Y:S01]  /*0a30*/  LDG.E.128.CONSTANT R12, desc[UR20][R26.64] ;  /* 0x000000141a0c7981 */ /* 0x000ea2000c1e9d00 */
[----:B-1----:R-:W-:-:S03]  /*0a40*/  IMAD.WIDE R24, R7, 0x4, R24 ;  /* 0x0000000407187825 */ /* 0x002fc600078e0218 */
[----:B------:R-:W3:Y:S04]  /*0a50*/  LDG.E.128.CONSTANT R4, desc[UR20][R26.64+0x10] ;  /* 0x000010141a047981 */ /* 0x000ee8000c1e9d00 */
[----:B------:R-:W2:Y:S04]  /*0a60*/  LDG.E.128.CONSTANT R16, desc[UR20][R24.64] ;  /* 0x0000001418107981 */ /* 0x000ea8000c1e9d00 */
[----:B------:R-:W3:Y:S01]  /*0a70*/  LDG.E.128.CONSTANT R8, desc[UR20][R24.64+0x10] ;  /* 0x0000101418087981 */ /* 0x000ee2000c1e9d00 */
[----:B--2---:R-:W-:-:S04]  /*0a80*/  FMUL R13, R13, R17 ;  /* 0x000000110d0d7220 */ /* 0x004fc80000400000 */
[----:B------:R-:W-:Y:S01]  /*0a90*/  FFMA R13, R12, R16, R13 ;  /* 0x000000100c0d7223 */ /* 0x000fe2000000000d */
[----:B---3--:R-:W-:-:S03]  /*0aa0*/  FMUL R5, R5, R9 ;  /* 0x0000000905057220 */ /* 0x008fc60000400000 */
[----:B------:R-:W-:Y:S01]  /*0ab0*/  FFMA R14, R14, R18, R13 ;  /* 0x000000120e0e7223 */ /* 0x000fe2000000000d */
[----:B------:R-:W-:-:S03]  /*0ac0*/  FFMA R5, R4, R8, R5 ;  /* 0x0000000804057223 */ /* 0x000fc60000000005 */
[----:B------:R-:W-:Y:S01]  /*0ad0*/  FFMA R14, R15, R19, R14 ;  /* 0x000000130f0e7223 */ /* 0x000fe2000000000e */
[----:B------:R-:W-:Y:S01]  /*0ae0*/  FFMA R6, R6, R10, R5 ;  /* 0x0000000a06067223 */ /* 0x000fe20000000005 */
[----:B------:R-:W2:Y:S02]  /*0af0*/  LDG.E.128.CONSTANT R16, desc[UR20][R26.64+0x20] ;  /* 0x000020141a107981 */ /* 0x000ea4000c1e9d00 */
[----:B------:R-:W-:Y:S02]  /*0b00*/  FADD R35, R35, R14 ;  /* 0x0000000e23237221 */ /* 0x000fe40000000000 */
[----:B------:R-:W2:Y:S01]  /*0b10*/  LDG.E.128.CONSTANT R12, desc[UR20][R24.64+0x20] ;  /* 0x00002014180c7981 */ /* 0x000ea2000c1e9d00 */
[----:B------:R-:W-:-:S03]  /*0b20*/  FFMA R22, R7, R11, R6 ;  /* 0x0000000b07167223 */ /* 0x000fc60000000006 */
[----:B------:R-:W3:Y:S04]  /*0b30*/  LDG.E.128.CONSTANT R4, desc[UR20][R26.64+0x30] ;  /* 0x000030141a047981 */ /* 0x000ee8000c1e9d00 */
[----:B------:R-:W3:Y:S01]  /*0b40*/  LDG.E.128.CONSTANT R8, desc[UR20][R24.64+0x30] ;  /* 0x0000301418087981 */ /* 0x000ee2000c1e9d00 */
[----:B------:R-:W-:Y:S01]  /*0b50*/  FADD R22, R35, R22 ;  /* 0x0000001623167221 */ /* 0x000fe20000000000 */
[----:B------:R-:W-:Y:S01]  /*0b60*/  IADD3 R21, PT, PT, R21, 0x10, RZ ;  /* 0x0000001015157810 */ /* 0x000fe20007ffe0ff */
[----:B--2---:R-:W-:-:S04]  /*0b70*/  FMUL R13, R17, R13 ;  /* 0x0000000d110d7220 */ /* 0x004fc80000400000 */
[----:B------:R-:W-:Y:S01]  /*0b80*/  FFMA R13, R16, R12, R13 ;  /* 0x0000000c100d7223 */ /* 0x000fe2000000000d */
[----:B---3--:R-:W-:-:S03]  /*0b90*/  FMUL R5, R5, R9 ;  /* 0x0000000905057220 */ /* 0x008fc60000400000 */
[----:B------:R-:W-:Y:S01]  /*0ba0*/  FFMA R14, R18, R14, R13 ;  /* 0x0000000e120e7223 */ /* 0x000fe2000000000d */
[----:B------:R-:W-:-:S03]  /*0bb0*/  FFMA R5, R4, R8, R5 ;  /* 0x0000000804057223 */ /* 0x000fc60000000005 */
[----:B------:R-:W-:Y:S01]  /*0bc0*/  FFMA R15, R19, R15, R14 ;  /* 0x0000000f130f7223 */ /* 0x000fe2000000000e */
[----:B------:R-:W-:-:S03]  /*0bd0*/  FFMA R6, R6, R10, R5 ;  /* 0x0000000a06067223 */ /* 0x000fc60000000005 */
[----:B------:R-:W-:Y:S01]  /*0be0*/  FADD R15, R22, R15 ;  /* 0x0000000f160f7221 */ /* 0x000fe20000000000 */
[----:B------:R-:W-:-:S04]  /*0bf0*/  FFMA R6, R7, R11, R6 ;  /* 0x0000000b07067223 */ /* 0x000fc80000000006 */
[----:B------:R-:W-:-:S07]  /*0c00*/  FADD R35, R15, R6 ;  /* 0x000000060f237221 */ /* 0x000fce0000000000 */
.L_x_9:
[----:B------:R-:W-:Y:S05]  /*0c10*/  @!P2 BRA `(.L_x_8) ;  /* 0x000000000090a947 */ /* 0x000fea0003800000 */
[----:B------:R-:W0:Y:S01]  /*0c20*/  LDC.64 R24, c[0x0][0x380] ;  /* 0x0000e000ff187b82 */ /* 0x000e220000000a00 */
[----:B------:R-:W-:-:S07]  /*0c30*/  LOP3.LUT P2, RZ, R29, 0xc, RZ, 0xc0, !PT ;  /* 0x0000000c1dff7812 */ /* 0x000fce000784c0ff */
[----:B------:R-:W1:Y:S06]  /*0c40*/  LDC.64 R22, c[0x0][0x388] ;  /* 0x0000e200ff167b82 */ /* 0x000e6c0000000a00 */
[----:B------:R-:W-:Y:S02]  /*0c50*/  @P2 IADD3 R5, PT, PT, R21, UR7, RZ ;  /* 0x0000000715052c10 */ /* 0x000fe4000fffe0ff */
[----:B------:R-:W-:-:S03]  /*0c60*/  @P2 IADD3 R7, PT, PT, R20, R21, RZ ;  /* 0x0000001514072210 */ /* 0x000fc60007ffe0ff */
[----:B0-----:R-:W-:-:S05]  /*0c70*/  @P2 IMAD.WIDE R24, R5, 0x4, R24 ;  /* 0x0000000405182825 */ /* 0x001fca00078e0218 */
[----:B------:R-:W2:Y:S01]  /*0c80*/  @P2 LDG.E.128.CONSTANT R12, desc[UR20][R24.64+0x10] ;  /* 0x00001014180c2981 */ /* 0x000ea2000c1e9d00 */
[----:B-1----:R-:W-:-:S03]  /*0c90*/  @P2 IMAD.WIDE R22, R7, 0x4, R22 ;  /* 0x0000000407162825 */ /* 0x002fc600078e0216 */
[----:B------:R0:W3:Y:S04]  /*0ca0*/  @P2 LDG.E.128.CONSTANT R4, desc[UR20][R24.64] ;  /* 0x0000001418042981 */ /* 0x0000e8000c1e9d00 */
[----:B------:R-:W3:Y:S04]  /*0cb0*/  @P2 LDG.E.128.CONSTANT R8, desc[UR20][R22.64] ;  /* 0x0000001416082981 */ /* 0x000ee8000c1e9d00 */
[----:B------:R-:W2:Y:S01]  /*0cc0*/  @P2 LDG.E.128.CONSTANT R16, desc[UR20][R22.64+0x10] ;  /* 0x0000101416102981 */ /* 0x000ea2000c1e9d00 */
[----:B0-----:R-:W0:Y:S01]  /*0cd0*/  LDC.64 R24, c[0x0][0x388] ;  /* 0x0000e200ff187b82 */ /* 0x001e220000000a00 */
[----:B------:R-:W-:-:S02]  /*0ce0*/  LOP3.LUT P1, RZ, R29, 0x4, RZ, 0xc0, !PT ;  /* 0x000000041dff7812 */ /* 0x000fc4000782c0ff */
[----:B------:R-:W-:Y:S01]  /*0cf0*/  @P2 IADD3 R21, PT, PT, R21, 0x8, RZ ;  /* 0x0000000815152810 */ /* 0x000fe20007ffe0ff */
[----:B---3--:R-:W-:-:S04]  /*0d00*/  @P2 FMUL R9, R5, R9 ;  /* 0x0000000905092220 */ /* 0x008fc80000400000 */
[----:B------:R-:W-:Y:S02]  /*0d10*/  @P2 FFMA R9, R4, R8, R9 ;  /* 0x0000000804092223 */ /* 0x000fe40000000009 */
[----:B------:R-:W1:Y:S01]  /*0d20*/  LDC.64 R4, c[0x0][0x380] ;  /* 0x0000e000ff047b82 */ /* 0x000e620000000a00 */
[----:B--2---:R-:W-:-:S03]  /*0d30*/  @P2 FMUL R13, R13, R17 ;  /* 0x000000110d0d2220 */ /* 0x004fc60000400000 */
[----:B------:R-:W-:Y:S02]  /*0d40*/  @!P1 IADD3 R17, PT, PT, R21, UR7, RZ ;  /* 0x0000000715119c10 */ /* 0x000fe4000fffe0ff */
[----:B------:R-:W-:-:S05]  /*0d50*/  @!P1 IADD3 R21, PT, PT, R20, R21, RZ ;  /* 0x0000001514159210 */ /* 0x000fca0007ffe0ff */
[----:B0-----:R-:W-:-:S06]  /*0d60*/  @!P1 IMAD.WIDE R24, R21, 0x4, R24 ;  /* 0x0000000415189825 */ /* 0x001fcc00078e0218 */
[----:B------:R-:W2:Y:S01]  /*0d70*/  @!P1 LDG.E.128.CONSTANT R24, desc[UR20][R24.64] ;  /* 0x0000001418189981 */ /* 0x000ea2000c1e9d00 */
[----:B-1----:R-:W-:-:S05]  /*0d80*/  @!P1 IMAD.WIDE R4, R17, 0x4, R4 ;  /* 0x0000000411049825 */ /* 0x002fca00078e0204 */
[----:B------:R-:W2:Y:S01]  /*0d90*/  @!P1 LDG.E.128.CONSTANT R20, desc[UR20][R4.64] ;  /* 0x0000001404149981 */ /* 0x000ea2000c1e9d00 */
[----:B------:R-:W-:Y:S01]  /*0da0*/  @P2 FFMA R13, R12, R16, R13 ;  /* 0x000000100c0d2223 */ /* 0x000fe2000000000d */
[----:B------:R-:W-:-:S03]  /*0db0*/  @P2 FFMA R6, R6, R10, R9 ;  /* 0x0000000a06062223 */ /* 0x000fc60000000009 */
[----:B------:R-:W-:Y:S01]  /*0dc0*/  @P2 FFMA R14, R14, R18, R13 ;  /* 0x000000120e0e2223 */ /* 0x000fe2000000000d */
[----:B------:R-:W-:-:S03]  /*0dd0*/  @P2 FFMA R6, R7, R11, R6 ;  /* 0x0000000b07062223 */ /* 0x000fc60000000006 */
[----:B------:R-:W-:Y:S01]  /*0de0*/  @P2 FFMA R15, R15, R19, R14 ;  /* 0x000000130f0f2223 */ /* 0x000fe2000000000e */
[----:B------:R-:W-:-:S04]  /*0df0*/  @P2 FADD R6, R35, R6 ;  /* 0x0000000623062221 */ /* 0x000fc80000000000 */
[----:B------:R-:W-:Y:S01]  /*0e00*/  @P2 FADD R35, R6, R15 ;  /* 0x0000000f06232221 */ /* 0x000fe20000000000 */
[----:B--2---:R-:W-:-:S04]  /*0e10*/  @!P1 FMUL R21, R21, R25 ;  /* 0x0000001915159220 */ /* 0x004fc80000400000 */
[----:B------:R-:W-:-:S04]  /*0e20*/  @!P1 FFMA R21, R20, R24, R21 ;  /* 0x0000001814159223 */ /* 0x000fc80000000015 */
[----:B------:R-:W-:-:S04]  /*0e30*/  @!P1 FFMA R22, R22, R26, R21 ;  /* 0x0000001a16169223 */ /* 0x000fc80000000015 */
[----:B------:R-:W-:-:S04]  /*0e40*/  @!P1 FFMA R22, R23, R27, R22 ;  /* 0x0000001b17169223 */ /* 0x000fc80000000016 */
[----:B------:R-:W-:-:S07]  /*0e50*/  @!P1 FADD R35, R35, R22 ;  /* 0x0000001623239221 */ /* 0x000fce0000000000 */
.L_x_8:
[----:B------:R-:W0:Y:S01]  /*0e60*/  S2UR UR17, SR_CgaCtaId ;  /* 0x00000000001179c3 */ /* 0x000e220000008800 */
[----:B------:R-:W1:Y:S01]  /*0e70*/  LDCU UR18, c[0x0][0x3b4] ;  /* 0x00007680ff1277ac */ /* 0x000e620008000800 */
[----:B------:R-:W-:Y:S01]  /*0e80*/  UMOV UR10, 0x400 ;  /* 0x00000400000a7882 */ /* 0x000fe20000000000 */
[----:B-1----:R-:W-:Y:S01]  /*0e90*/  FMUL R35, R35, UR18 ;  /* 0x0000001223237c20 */ /* 0x002fe20008400000 */
[----:B0-----:R-:W-:-:S06]  /*0ea0*/  ULEA UR10, UR17, UR10, 0x18 ;  /* 0x0000000a110a7291 */ /* 0x001fcc000f8ec0ff */
[C---:B------:R-:W-:Y:S01]  /*0eb0*/  LEA R4, R33.reuse, UR10, 0x2 ;  /* 0x0000000a21047c11 */ /* 0x040fe2000f8e10ff */
[----:B------:R-:W-:-:S04]  /*0ec0*/  VIADD R33, R33, UR25 ;  /* 0x0000001921217c36 */ /* 0x000fc80008000000 */
[----:B------:R0:W-:Y:S01]  /*0ed0*/  STS [R4], R35 ;  /* 0x0000002304007388 */ /* 0x0001e20000000800 */
[----:B------:R-:W-:-:S13]  /*0ee0*/  ISETP.GE.AND P1, PT, R33, UR27, PT ;  /* 0x0000001b21007c0c */ /* 0x000fda000bf26270 */
[----:B0-----:R-:W-:Y:S05]  /*0ef0*/  @!P1 BRA `(.L_x_10) ;  /* 0xfffffff400609947 */ /* 0x001fea000383ffff */
[----:B------:R-:W-:Y:S05]  /*0f00*/  BRA `(.L_x_2) ;  /* 0x0000000800c07947 */ /* 0x000fea0003800000 */
.L_x_3:
[----:B------:R-:W0:Y:S02]  /*0f10*/  LDCU UR10, c[0x0][0x3b0] ;  /* 0x00007600ff0a77ac */ /* 0x000e240008000800 */
[----:B0-----:R-:W-:-:S09]  /*0f20*/  UISETP.GT.AND UP0, UPT, UR10, URZ, UPT ;  /* 0x000000ff0a00728c */ /* 0x001fd2000bf04270 */
[----:B------:R-:W-:Y:S05]  /*0f30*/  BRA.U UP0, `(.L_x_11) ;  /* 0x0000000100287547 */ /* 0x000fea000b800000 */
[----:B------:R-:W0:Y:S01]  /*0f40*/  S2R R6, SR_CgaCtaId ;  /* 0x0000000000067919 */ /* 0x000e220000008800 */
[----:B------:R-:W-:Y:S02]  /*0f50*/  MOV R5, 0x400 ;  /* 0x0000040000057802 */ /* 0x000fe40000000f00 */
[----:B------:R-:W-:Y:S02]  /*0f60*/  MOV R4, R32 ;  /* 0x0000002000047202 */ /* 0x000fe40000000f00 */
[----:B0-----:R-:W-:-:S07]  /*0f70*/  LEA R7, R6, R5, 0x18 ;  /* 0x0000000506077211 */ /* 0x001fce00078ec0ff */
.L_x_12:
[C---:B------:R-:W-:Y:S02]  /*0f80*/  LEA R5, R4.reuse, R7, 0x2 ;  /* 0x0000000704057211 */ /* 0x040fe400078e10ff */
[----:B------:R-:W-:-:S03]  /*0f90*/  IADD3 R4, PT, PT, R4, UR25, RZ ;  /* 0x0000001904047c10 */ /* 0x000fc6000fffe0ff */
[----:B------:R0:W-:Y:S01]  /*0fa0*/  STS [R5], R28 ;  /* 0x0000001c05007388 */ /* 0x0001e20000000800 */
[----:B------:R-:W-:-:S13]  /*0fb0*/  ISETP.GE.AND P1, PT, R4, UR27, PT ;  /* 0x0000001b04007c0c */ /* 0x000fda000bf26270 */
[----:B0-----:R-:W-:Y:S05]  /*0fc0*/  @!P1 BRA `(.L_x_12) ;  /* 0xfffffffc00ec9947 */ /* 0x001fea000383ffff */
[----:B------:R-:W-:Y:S05]  /*0fd0*/  BRA `(.L_x_2) ;  /* 0x00000008008c7947 */ /* 0x000fea0003800000 */
.L_x_11:
[----:B------:R-:W-:-:S07]  /*0fe0*/  MOV R12, R32 ;  /* 0x00000020000c7202 */ /* 0x000fce0000000f00 */
.L_x_17:
[----:B------:R-:W0:Y:S01]  /*0ff0*/  LDCU UR10, c[0x0][0x3b0] ;  /* 0x00007600ff0a77ac */ /* 0x000e220008000800 */
[----:B------:R-:W-:Y:S01]  /*1000*/  ISETP.GE.U32.AND P1, PT, R29, 0xf, PT ;  /* 0x0000000f1d00780c */ /* 0x000fe20003f26070 */
[----:B------:R-:W-:Y:S01]  /*1010*/  HFMA2 R14, -RZ, RZ, 0, 0 ;  /* 0x00000000ff0e7431 */ /* 0x000fe200000001ff */
[----:B------:R-:W-:Y:S01]  /*1020*/  IADD3 R13, PT, PT, R12, UR5, RZ ;  /* 0x000000050c0d7c10 */ /* 0x000fe2000fffe0ff */
[----:B------:R-:W-:Y:S01]  /*1030*/  IMAD.MOV.U32 R16, RZ, RZ, RZ ;  /* 0x000000ffff107224 */ /* 0x000fe200078e00ff */
[----:B0-----:R-:W-:-:S05]  /*1040*/  MOV R4, UR10 ;  /* 0x0000000a00047c02 */ /* 0x001fca0008000f00 */
[----:B------:R-:W-:-:S04]  /*1050*/  IMAD R13, R13, R4, UR6 ;  /* 0x000000060d0d7e24 */ /* 0x000fc8000f8e0204 */
[----:B------:R-:W-:Y:S05]  /*1060*/  @!P1 BRA `(.L_x_13) ;  /* 0x0000000400009947 */ /* 0x000fea0003800000 */
[----:B------:R-:W-:Y:S02]  /*1070*/  IADD3 R8, PT, PT, -R3, RZ, RZ ;  /* 0x000000ff03087210 */ /* 0x000fe40007ffe1ff */
[----:B------:R-:W-:Y:S02]  /*1080*/  MOV R14, RZ ;  /* 0x000000ff000e7202 */ /* 0x000fe40000000f00 */
[----:B------:R-:W-:Y:S02]  /*1090*/  MOV R9, R13 ;  /* 0x0000000d00097202 */ /* 0x000fe40000000f00 */
[----:B------:R-:W-:-:S07]  /*10a0*/  MOV R11, UR7 ;  /* 0x00000007000b7c02 */ /* 0x000fce0008000f00 */
.L_x_14:
[----:B------:R-:W-:Y:S01]  /*10b0*/  MOV R6, UR13 ;  /* 0x0000000d00067c02 */ /* 0x000fe20008000f00 */
[----:B------:R-:W-:Y:S01]  /*10c0*/  IMAD.U32 R5, RZ, RZ, UR12 ;  /* 0x0000000cff057e24 */ /* 0x000fe2000f8e00ff */
[----:B------:R-:W-:Y:S02]  /*10d0*/  MOV R7, UR14 ;  /* 0x0000000e00077c02 */ /* 0x000fe40008000f00 */
[----:B------:R-:W-:Y:S01]  /*10e0*/  MOV R4, UR11 ;  /* 0x0000000b00047c02 */ /* 0x000fe20008000f00 */
[----:B------:R-:W-:-:S04]  /*10f0*/  IMAD.WIDE R6, R11, 0x4, R6 ;  /* 0x000000040b067825 */ /* 0x000fc800078e0206 */
[----:B------:R-:W-:Y:S01]  /*1100*/  IMAD.WIDE R4, R9, 0x4, R4 ;  /* 0x0000000409047825 */ /* 0x000fe200078e0204 */
[----:B------:R-:W2:Y:S04]  /*1110*/  LDG.E.CONSTANT R17, desc[UR20][R6.64+-0x20] ;  /* 0xffffe01406117981 */ /* 0x000ea8000c1e9900 */
[----:B------:R-:W2:Y:S04]  /*1120*/  LDG.E.CONSTANT R16, desc[UR20][R4.64+-0x20] ;  /* 0xffffe01404107981 */ /* 0x000ea8000c1e9900 */
[----:B------:R-:W3:Y:S04]  /*1130*/  LDG.E.CONSTANT R19, desc[UR20][R6.64+-0x1c] ;  /* 0xffffe41406137981 */ /* 0x000ee8000c1e9900 */
[----:B------:R-:W3:Y:S04]  /*1140*/  LDG.E.CONSTANT R18, desc[UR20][R4.64+-0x1c] ;  /* 0xffffe41404127981 */ /* 0x000ee8000c1e9900 */
[----:B------:R-:W4:Y:S04]  /*1150*/  LDG.E.CONSTANT R10, desc[UR20][R6.64+-0x18] ;  /* 0xffffe814060a7981 */ /* 0x000f28000c1e9900 */
[----:B------:R-:W4:Y:S04]  /*1160*/  LDG.E.CONSTANT R15, desc[UR20][R4.64+-0x18] ;  /* 0xffffe814040f7981 */ /* 0x000f28000c1e9900 */
[----:B------:R-:W5:Y:S04]  /*1170*/  LDG.E.CONSTANT R20, desc[UR20][R6.64+0x1c] ;  /* 0x00001c1406147981 */ /* 0x000f68000c1e9900 */
[----:B------:R-:W5:Y:S01]  /*1180*/  LDG.E.CONSTANT R22, desc[UR20][R4.64+0x1c] ;  /* 0x00001c1404167981 */ /* 0x000f62000c1e9900 */
[----:B--2---:R-:W-:-:S03]  /*1190*/  FFMA R16, R17, R16, R14 ;  /* 0x0000001011107223 */ /* 0x004fc6000000000e */
[----:B------:R-:W2:Y:S04]  /*11a0*/  LDG.E.CONSTANT R17, desc[UR20][R6.64+-0x14] ;  /* 0xffffec1406117981 */ /* 0x000ea8000c1e9900 */
[----:B------:R-:W2:Y:S01]  /*11b0*/  LDG.E.CONSTANT R14, desc[UR20][R4.64+-0x14] ;  /* 0xffffec14040e7981 */ /* 0x000ea2000c1e9900 */
[----:B---3--:R-:W-:-:S03]  /*11c0*/  FFMA R21, R19, R18, R16 ;  /* 0x0000001213157223 */ /* 0x008fc60000000010 */
[----:B------:R-:W3:Y:S04]  /*11d0*/  LDG.E.CONSTANT R16, desc[UR20][R6.64+-0x10] ;  /* 0xfffff01406107981 */ /* 0x000ee8000c1e9900 */
[----:B------:R-:W3:Y:S01]  /*11e0*/  LDG.E.CONSTANT R19, desc[UR20][R4.64+-0x10] ;  /* 0xfffff01404137981 */ /* 0x000ee2000c1e9900 */
[----:B----4-:R-:W-:-:S03]  /*11f0*/  FFMA R18, R10, R15, R21 ;  /* 0x0000000f0a127223 */ /* 0x010fc60000000015 */
[----:B------:R-:W4:Y:S04]  /*1200*/  LDG.E.CONSTANT R10, desc[UR20][R6.64+-0xc] ;  /* 0xfffff414060a7981 */ /* 0x000f28000c1e9900 */
[----:B------:R-:W4:Y:S01]  /*1210*/  LDG.E.CONSTANT R15, desc[UR20][R4.64+-0xc] ;  /* 0xfffff414040f7981 */ /* 0x000f22000c1e9900 */
        /* <DEDUP_REMOVED lines=23> */
[----:B------:R-:W3:Y:S04]  /*1390*/  LDG.E.CONSTANT R19, desc[UR20][R4.64+0x14] ;  /* 0x0000141404137981 */ /* 0x000ee8000c1e9900 */
[----:B------:R-:W5:Y:S04]  /*13a0*/  LDG.E.CONSTANT R16, desc[UR20][R6.64+0x18] ;  /* 0x0000181406107981 */ /* 0x000f68000c1e9900 */
[----:B------:R-:W5:Y:S01]  /*13b0*/  LDG.E.CONSTANT R21, desc[UR20][R4.64+0x18] ;  /* 0x0000181404157981 */ /* 0x000f62000c1e9900 */
[----:B------:R-:W-:Y:S01]  /*13c0*/  IADD3 R8, PT, PT, R8, 0x10, RZ ;  /* 0x0000001008087810 */ /* 0x000fe20007ffe0ff */
[----:B----4-:R-:W-:-:S03]  /*13d0*/  FFMA R15, R10, R15, R23 ;  /* 0x0000000f0a0f7223 */ /* 0x010fc60000000017 */
[----:B------:R-:W-:Y:S02]  /*13e0*/  ISETP.NE.AND P1, PT, R8, RZ, PT ;  /* 0x000000ff0800720c */ /* 0x000fe40003f25270 */
[----:B------:R-:W-:Y:S02]  /*13f0*/  IADD3 R11, PT, PT, R11, 0x10, RZ ;  /* 0x000000100b0b7810 */ /* 0x000fe40007ffe0ff */
[----:B------:R-:W-:Y:S01]  /*1400*/  IADD3 R9, PT, PT, R9, 0x10, RZ ;  /* 0x0000001009097810 */ /* 0x000fe20007ffe0ff */
[----:B--2---:R-:W-:-:S04]  /*1410*/  FFMA R15, R14, R17, R15 ;  /* 0x000000110e0f7223 */ /* 0x004fc8000000000f */
[----:B---3--:R-:W-:-:S04]  /*1420*/  FFMA R15, R18, R19, R15 ;  /* 0x00000013120f7223 */ /* 0x008fc8000000000f */
[----:B-----5:R-:W-:-:S04]  /*1430*/  FFMA R15, R16, R21, R15 ;  /* 0x00000015100f7223 */ /* 0x020fc8000000000f */
[----:B------:R-:W-:Y:S01]  /*1440*/  FFMA R14, R20, R22, R15 ;  /* 0x00000016140e7223 */ /* 0x000fe2000000000f */
[----:B------:R-:W-:Y:S06]  /*1450*/  @P1 BRA `(.L_x_14) ;  /* 0xfffffffc00141947 */ /* 0x000fec000383ffff */
[----:B------:R-:W-:-:S07]  /*1460*/  MOV R16, R3 ;  /* 0x0000000300107202 */ /* 0x000fce0000000f00 */
.L_x_13:
[----:B------:R-:W-:-:S09]  /*1470*/  UISETP.NE.AND UP0, UPT, UR22, URZ, UPT ;  /* 0x000000ff1600728c */ /* 0x000fd2000bf05270 */
[----:B------:R-:W-:Y:S05]  /*1480*/  BRA.U !UP0, `(.L_x_15) ;  /* 0x0000000508387547 */ /* 0x000fea000b800000 */
[----:B------:R-:W-:Y:S02]  /*1490*/  UIADD3 UR10, UPT, UPT, UR22, -0x1, URZ ;  /* 0xffffffff160a7890 */ /* 0x000fe4000fffe0ff */
[----:B------:R-:W-:Y:S02]  /*14a0*/  UISETP.NE.AND UP1, UPT, UR9, URZ, UPT ;  /* 0x000000ff0900728c */ /* 0x000fe4000bf25270 */
[----:B------:R-:W-:-:S09]  /*14b0*/  UISETP.GE.U32.AND UP0, UPT, UR10, 0x7, UPT ;  /* 0x000000070a00788c */ /* 0x000fd2000bf06070 */
[----:B------:R-:W-:Y:S05]  /*14c0*/  BRA.U !UP0, `(.L_x_16) ;  /* 0x00000001087c7547 */ /* 0x000fea000b800000 */
[----:B------:R-:W0:Y:S01]  /*14d0*/  LDC.64 R6, c[0x0][0x380] ;  /* 0x0000e000ff067b82 */ /* 0x000e220000000a00 */
[----:B------:R-:W-:Y:S02]  /*14e0*/  IADD3 R9, PT, PT, R16, UR7, RZ ;  /* 0x0000000710097c10 */ /* 0x000fe4000fffe0ff */
[----:B------:R-:W-:-:S05]  /*14f0*/  IADD3 R11, PT, PT, R13, R16, RZ ;  /* 0x000000100d0b7210 */ /* 0x000fca0007ffe0ff */
[----:B------:R-:W1:Y:S01]  /*1500*/  LDC.64 R4, c[0x0][0x388] ;  /* 0x0000e200ff047b82 */ /* 0x000e620000000a00 */
[----:B0-----:R-:W-:-:S05]  /*1510*/  IMAD.WIDE R6, R9, 0x4, R6 ;  /* 0x0000000409067825 */ /* 0x001fca00078e0206 */
[----:B------:R-:W2:Y:S01]  /*1520*/  LDG.E.CONSTANT R15, desc[UR20][R6.64+0x4] ;  /* 0x00000414060f7981 */ /* 0x000ea2000c1e9900 */
[----:B-1----:R-:W-:-:S03]  /*1530*/  IMAD.WIDE R4, R11, 0x4, R4 ;  /* 0x000000040b047825 */ /* 0x002fc600078e0204 */
[----:B------:R-:W3:Y:S04]  /*1540*/  LDG.E.CONSTANT R8, desc[UR20][R6.64+0x8] ;  /* 0x0000081406087981 */ /* 0x000ee8000c1e9900 */
[----:B------:R-:W4:Y:S04]  /*1550*/  LDG.E.CONSTANT R11, desc[UR20][R6.64] ;  /* 0x00000014060b7981 */ /* 0x000f28000c1e9900 */
[----:B------:R-:W4:Y:S04]  /*1560*/  LDG.E.CONSTANT R10, desc[UR20][R4.64] ;  /* 0x00000014040a7981 */ /* 0x000f28000c1e9900 */
[----:B------:R-:W2:Y:S04]  /*1570*/  LDG.E.CONSTANT R17, desc[UR20][R4.64+0x4] ;  /* 0x0000041404117981 */ /* 0x000ea8000c1e9900 */
[----:B------:R-:W3:Y:S04]  /*1580*/  LDG.E.CONSTANT R9, desc[UR20][R4.64+0x8] ;  /* 0x0000081404097981 */ /* 0x000ee8000c1e9900 */
[----:B------:R-:W5:Y:S04]  /*1590*/  LDG.E.CONSTANT R18, desc[UR20][R4.64+0x10] ;  /* 0x0000101404127981 */ /* 0x000f68000c1e9900 */
[----:B------:R-:W5:Y:S04]  /*15a0*/  LDG.E.CONSTANT R20, desc[UR20][R4.64+0x14] ;  /* 0x0000141404147981 */ /* 0x000f68000c1e9900 */
[----:B------:R-:W5:Y:S04]  /*15b0*/  LDG.E.CONSTANT R21, desc[UR20][R4.64+0x18] ;  /* 0x0000181404157981 */ /* 0x000f68000c1e9900 */
[----:B------:R-:W5:Y:S04]  /*15c0*/  LDG.E.CONSTANT R19, desc[UR20][R6.64+0x1c] ;  /* 0x00001c1406137981 */ /* 0x000f68000c1e9900 */
[----:B------:R-:W5:Y:S01]  /*15d0*/  LDG.E.CONSTANT R22, desc[UR20][R4.64+0x1c] ;  /* 0x00001c1404167981 */ /* 0x000f62000c1e9900 */
[----:B----4-:R-:W-:-:S03]  /*15e0*/  FFMA R14, R11, R10, R14 ;  /* 0x0000000a0b0e7223 */ /* 0x010fc6000000000e */
[----:B------:R-:W4:Y:S04]  /*15f0*/  LDG.E.CONSTANT R10, desc[UR20][R6.64+0xc] ;  /* 0x00000c14060a7981 */ /* 0x000f28000c1e9900 */
[----:B------:R-:W4:Y:S01]  /*1600*/  LDG.E.CONSTANT R11, desc[UR20][R4.64+0xc] ;  /* 0x00000c14040b7981 */ /* 0x000f22000c1e9900 */
[----:B--2---:R-:W-:-:S03]  /*1610*/  FFMA R23, R15, R17, R14 ;  /* 0x000000110f177223 */ /* 0x004fc6000000000e */
[----:B------:R-:W5:Y:S04]  /*1620*/  LDG.E.CONSTANT R17, desc[UR20][R6.64+0x10] ;  /* 0x0000101406117981 */ /* 0x000f68000c1e9900 */
[----:B------:R-:W2:Y:S04]  /*1630*/  LDG.E.CONSTANT R15, desc[UR20][R6.64+0x14] ;  /* 0x00001414060f7981 */ /* 0x000ea8000c1e9900 */
[----:B------:R-:W2:Y:S01]  /*1640*/  LDG.E.CONSTANT R14, desc[UR20][R6.64+0x18] ;  /* 0x00001814060e7981 */ /* 0x000ea2000c1e9900 */
[----:B---3--:R-:W-:Y:S01]  /*1650*/  FFMA R9, R8, R9, R23 ;  /* 0x0000000908097223 */ /* 0x008fe20000000017 */
[----:B------:R-:W-:-:S03]  /*1660*/  IADD3 R16, PT, PT, R16, 0x8, RZ ;  /* 0x0000000810107810 */ /* 0x000fc60007ffe0ff */
[----:B----4-:R-:W-:-:S04]  /*1670*/  FFMA R10, R10, R11, R9 ;  /* 0x0000000b0a0a7223 */ /* 0x010fc80000000009 */
[----:B-----5:R-:W-:-:S04]  /*1680*/  FFMA R10, R17, R18, R10 ;  /* 0x00000012110a7223 */ /* 0x020fc8000000000a */
[----:B--2---:R-:W-:-:S04]  /*1690*/  FFMA R15, R15, R20, R10 ;  /* 0x000000140f0f7223 */ /* 0x004fc8000000000a */
[----:B------:R-:W-:-:S04]  /*16a0*/  FFMA R14, R14, R21, R15 ;  /* 0x000000150e0e7223 */ /* 0x000fc8000000000f */
[----:B------:R-:W-:-:S07]  /*16b0*/  FFMA R14, R19, R22, R14 ;  /* 0x00000016130e7223 */ /* 0x000fce000000000e */
.L_x_16:
[----:B------:R-:W-:Y:S05]  /*16c0*/  BRA.U !UP1, `(.L_x_15) ;  /* 0x0000000109a87547 */ /* 0x000fea000b800000 */
[----:B------:R-:W-:Y:S01]  /*16d0*/  UIADD3 UR10, UPT, UPT, UR9, -0x1, URZ ;  /* 0xffffffff090a7890 */ /* 0x000fe2000fffe0ff */
[----:B------:R-:W0:Y:S03]  /*16e0*/  LDC.64 R4, c[0x0][0x380] ;  /* 0x0000e000ff047b82 */ /* 0x000e260000000a00 */
[----:B------:R-:W-:-:S05]  /*16f0*/  UISETP.GE.U32.AND UP0, UPT, UR10, 0x3, UPT ;  /* 0x000000030a00788c */ /* 0x000fca000bf06070 */
[----:B------:R-:W1:Y:S01]  /*1700*/  LDC.64 R6, c[0x0][0x388] ;  /* 0x0000e200ff067b82 */ /* 0x000e620000000a00 */
[----:B------:R-:W-:-:S13]  /*1710*/  PLOP3.LUT P1, PT, PT, PT, UP0, 0x80, 0x8 ;  /* 0x000000000008781c */ /* 0x000fda0003f2f008 */
[----:B------:R-:W-:Y:S01]  /*1720*/  @P1 IADD3 R11, PT, PT, R13, R16, RZ ;  /* 0x000000100d0b1210 */ /* 0x000fe20007ffe0ff */
[----:B------:R-:W-:-:S04]  /*1730*/  @P1 VIADD R9, R16, UR7 ;  /* 0x0000000710091c36 */ /* 0x000fc80008000000 */
[----:B0-----:R-:W-:-:S04]  /*1740*/  @P1 IMAD.WIDE R8, R9, 0x4, R4 ;  /* 0x0000000409081825 */ /* 0x001fc800078e0204 */
[----:B-1----:R-:W-:Y:S01]  /*1750*/  @P1 IMAD.WIDE R10, R11, 0x4, R6 ;  /* 0x000000040b0a1825 */ /* 0x002fe200078e0206 */
[----:B------:R-:W2:Y:S04]  /*1760*/  @P1 LDG.E.CONSTANT R21, desc[UR20][R8.64] ;  /* 0x0000001408151981 */ /* 0x000ea8000c1e9900 */
[----:B------:R-:W2:Y:S01]  /*1770*/  @P1 LDG.E.CONSTANT R22, desc[UR20][R10.64] ;  /* 0x000000140a161981 */ /* 0x000ea2000c1e9900 */
[----:B------:R-:W-:-:S03]  /*1780*/  PLOP3.LUT P2, PT, PT, PT, UP0, 0x80, 0x8 ;  /* 0x000000000008781c */ /* 0x000fc60003f4f008 */
[----:B------:R-:W3:Y:S04]  /*1790*/  @P1 LDG.E.CONSTANT R15, desc[UR20][R8.64+0x4] ;  /* 0x00000414080f1981 */ /* 0x000ee8000c1e9900 */
[----:B------:R-:W3:Y:S04]  /*17a0*/  @P1 LDG.E.CONSTANT R20, desc[UR20][R10.64+0x4] ;  /* 0x000004140a141981 */ /* 0x000ee8000c1e9900 */
[----:B------:R-:W4:Y:S02]  /*17b0*/  @P1 LDG.E.CONSTANT R17, desc[UR20][R8.64+0x8] ;  /* 0x0000081408111981 */ /* 0x000f24000c1e9900 */
[----:B------:R-:W-:-:S02]  /*17c0*/  @P2 R2UR UR10, R16 ;  /* 0x00000000100a22ca */ /* 0x000fc400000e0000 */
[----:B------:R-:W5:Y:S11]  /*17d0*/  @P1 LDG.E.CONSTANT R18, desc[UR20][R8.64+0xc] ;  /* 0x00000c1408121981 */ /* 0x000f76000c1e9900 */
[----:B------:R-:W-:-:S06]  /*17e0*/  @UP0 UIADD3 UR10, UPT, UPT, UR10, 0x4, URZ ;  /* 0x000000040a0a0890 */ /* 0x000fcc000fffe0ff */
[----:B------:R-:W-:-:S04]  /*17f0*/  @P1 MOV R16, UR10 ;  /* 0x0000000a00101c02 */ /* 0x000fc80008000f00 */
[----:B------:R-:W-:Y:S02]  /*1800*/  IADD3 R13, PT, PT, R13, R16, RZ ;  /* 0x000000100d0d7210 */ /* 0x000fe40007ffe0ff */
[----:B------:R-:W-:-:S03]  /*1810*/  IADD3 R19, PT, PT, R16, UR7, RZ ;  /* 0x0000000710137c10 */ /* 0x000fc6000fffe0ff */
[----:B------:R-:W-:-:S04]  /*1820*/  IMAD.WIDE R6, R13, 0x4, R6 ;  /* 0x000000040d067825 */ /* 0x000fc800078e0206 */
[----:B------:R-:W-:Y:S02]  /*1830*/  IMAD.WIDE R4, R19, 0x4, R4 ;  /* 0x0000000413047825 */ /* 0x000fe400078e0204 */
[----:B------:R-:W5:Y:S04]  /*1840*/  LDG.E.CONSTANT R19, desc[UR20][R6.64] ;  /* 0x0000001406137981 */ /* 0x000f68000c1e9900 */
[----:B------:R-:W5:Y:S01]  /*1850*/  LDG.E.CONSTANT R13, desc[UR20][R4.64] ;  /* 0x00000014040d7981 */ /* 0x000f62000c1e9900 */
[----:B--2---:R-:W-:-:S03]  /*1860*/  @P1 FFMA R16, R21, R22, R14 ;  /* 0x0000001615101223 */ /* 0x004fc6000000000e */
[----:B------:R-:W4:Y:S04]  /*1870*/  @P1 LDG.E.CONSTANT R22, desc[UR20][R10.64+0x8] ;  /* 0x000008140a161981 */ /* 0x000f28000c1e9900 */
[----:B------:R-:W5:Y:S01]  /*1880*/  @P1 LDG.E.CONSTANT R21, desc[UR20][R10.64+0xc] ;  /* 0x00000c140a151981 */ /* 0x000f62000c1e9900 */
[----:B------:R-:W-:Y:S01]  /*1890*/  UISETP.NE.AND UP0, UPT, UR19, 0x1, UPT ;  /* 0x000000011300788c */ /* 0x000fe2000bf05270 */
[----:B---3--:R-:W-:-:S04]  /*18a0*/  @P1 FFMA R16, R15, R20, R16 ;  /* 0x000000140f101223 */ /* 0x008fc80000000010 */
[----:B----4-:R-:W-:-:S04]  /*18b0*/  @P1 FFMA R17, R17, R22, R16 ;  /* 0x0000001611111223 */ /* 0x010fc80000000010 */
[----:B-----5:R-:W-:-:S04]  /*18c0*/  @P1 FFMA R14, R18, R21, R17 ;  /* 0x00000015120e1223 */ /* 0x020fc80000000011 */
[----:B------:R-:W-:Y:S01]  /*18d0*/  FFMA R14, R13, R19, R14 ;  /* 0x000000130d0e7223 */ /* 0x000fe2000000000e */
[----:B------:R-:W-:Y:S06]  /*18e0*/  BRA.U !UP0, `(.L_x_15) ;  /* 0x0000000108207547 */ /* 0x000fec000b800000 */
[----:B------:R-:W-:Y:S01]  /*18f0*/  UISETP.NE.AND UP0, UPT, UR19, 0x2, UPT ;  /* 0x000000021300788c */ /* 0x000fe2000bf05270 */
[----:B------:R-:W2:Y:S04]  /*1900*/  LDG.E.CONSTANT R9, desc[UR20][R4.64+0x4] ;  /* 0x0000041404097981 */ /* 0x000ea8000c1e9900 */
[----:B------:R-:W2:Y:S01]  /*1910*/  LDG.E.CONSTANT R8, desc[UR20][R6.64+0x4] ;  /* 0x0000041406087981 */ /* 0x000ea2000c1e9900 */
[----:B------:R-:W-:-:S13]  /*1920*/  PLOP3.LUT P1, PT, PT, PT, UP0, 0x80, 0x8 ;  /* 0x000000000008781c */ /* 0x000fda0003f2f008 */
[----:B------:R-:W3:Y:S04]  /*1930*/  @P1 LDG.E.CONSTANT R11, desc[UR20][R4.64+0x8] ;  /* 0x00000814040b1981 */ /* 0x000ee8000c1e9900 */
[----:B------:R-:W3:Y:S01]  /*1940*/  @P1 LDG.E.CONSTANT R10, desc[UR20][R6.64+0x8] ;  /* 0x00000814060a1981 */ /* 0x000ee2000c1e9900 */
[----:B--2---:R-:W-:-:S04]  /*1950*/  FFMA R14, R9, R8, R14 ;  /* 0x00000008090e7223 */ /* 0x004fc8000000000e */
[----:B---3--:R-:W-:-:S07]  /*1960*/  @P1 FFMA R14, R11, R10, R14 ;  /* 0x0000000a0b0e1223 */ /* 0x008fce000000000e */
.L_x_15:
[----:B------:R-:W0:Y:S01]  /*1970*/  S2UR UR17, SR_CgaCtaId ;  /* 0x00000000001179c3 */ /* 0x000e220000008800 */
[----:B------:R-:W1:Y:S01]  /*1980*/  LDCU UR18, c[0x0][0x3b4] ;  /* 0x00007680ff1277ac */ /* 0x000e620008000800 */
[----:B------:R-:W-:Y:S01]  /*1990*/  UMOV UR10, 0x400 ;  /* 0x00000400000a7882 */ /* 0x000fe20000000000 */
[----:B-1----:R-:W-:Y:S01]  /*19a0*/  FMUL R14, R14, UR18 ;  /* 0x000000120e0e7c20 */ /* 0x002fe20008400000 */
[----:B0-----:R-:W-:-:S06]  /*19b0*/  ULEA UR10, UR17, UR10, 0x18 ;  /* 0x0000000a110a7291 */ /* 0x001fcc000f8ec0ff */
[C---:B------:R-:W-:Y:S02]  /*19c0*/  LEA R5, R12.reuse, UR10, 0x2 ;  /* 0x0000000a0c057c11 */ /* 0x040fe4000f8e10ff */
[----:B------:R-:W-:-:S03]  /*19d0*/  IADD3 R12, PT, PT, R12, UR25, RZ ;  /* 0x000000190c0c7c10 */ /* 0x000fc6000fffe0ff */
[----:B------:R0:W-:Y:S01]  /*19e0*/  STS [R5], R14 ;  /* 0x0000000e05007388 */ /* 0x0001e20000000800 */
[----:B------:R-:W-:-:S13]  /*19f0*/  ISETP.GE.AND P1, PT, R12, UR27, PT ;  /* 0x0000001b0c007c0c */ /* 0x000fda000bf26270 */
[----:B0-----:R-:W-:Y:S05]  /*1a00*/  @!P1 BRA `(.L_x_17) ;  /* 0xfffffff400789947 */ /* 0x001fea000383ffff */
.L_x_2:
[----:B------:R-:W-:Y:S05]  /*1a10*/  BSYNC.RECONVERGENT B0 ;  /* 0x0000000000007941 */ /* 0x000fea0003800200 */
.L_x_1:
[----:B------:R-:W-:Y:S01]  /*1a20*/  BAR.SYNC.DEFER_BLOCKING 0x0 ;  /* 0x0000000000007b1d */ /* 0x000fe20000010000 */
[----:B------:R-:W-:-:S05]  /*1a30*/  MOV R4, 0xff800000 ;  /* 0xff80000000047802 */ /* 0x000fca0000000f00 */
[----:B------:R-:W-:Y:S04]  /*1a40*/  BSSY.RECONVERGENT B0, `(.L_x_18) ;  /* 0x000000d000007945 */ /* 0x000fe80003800200 */
[----:B------:R-:W-:Y:S05]  /*1a50*/  @P0 BRA `(.L_x_19) ;  /* 0x00000000002c0947 */ /* 0x000fea0003800000 */
[----:B------:R-:W0:Y:S01]  /*1a60*/  S2R R7, SR_CgaCtaId ;  /* 0x0000000000077919 */ /* 0x000e220000008800 */
[----:B------:R-:W-:Y:S01]  /*1a70*/  MOV R6, 0x400 ;  /* 0x0000040000067802 */ /* 0x000fe20000000f00 */
[----:B------:R-:W-:Y:S01]  /*1a80*/  IMAD.MOV.U32 R5, RZ, RZ, R32 ;  /* 0x000000ffff057224 */ /* 0x000fe200078e0020 */
[----:B------:R-:W-:Y:S02]  /*1a90*/  MOV R4, 0xff800000 ;  /* 0xff80000000047802 */ /* 0x000fe40000000f00 */
[----:B0-----:R-:W-:-:S07]  /*1aa0*/  LEA R8, R7, R6, 0x18 ;  /* 0x0000000607087211 */ /* 0x001fce00078ec0ff */
.L_x_20:
[C---:B------:R-:W-:Y:S02]  /*1ab0*/  LEA R6, R5.reuse, R8, 0x2 ;  /* 0x0000000805067211 */ /* 0x040fe400078e10ff */
[----:B------:R-:W-:-:S03]  /*1ac0*/  IADD3 R5, PT, PT, R5, UR25, RZ ;  /* 0x0000001905057c10 */ /* 0x000fc6000fffe0ff */
[----:B------:R-:W0:Y:S01]  /*1ad0*/  LDS R7, [R6] ;  /* 0x0000000006077984 */ /* 0x000e220000000800 */
[----:B------:R-:W-:Y:S02]  /*1ae0*/  ISETP.GE.AND P1, PT, R5, UR27, PT ;  /* 0x0000001b05007c0c */ /* 0x000fe4000bf26270 */
[----:B0-----:R-:W-:-:S11]  /*1af0*/  FMNMX R4, R7, R4, !PT ;  /* 0x0000000407047209 */ /* 0x001fd60007800000 */
[----:B------:R-:W-:Y:S05]  /*1b00*/  @!P1 BRA `(.L_x_20) ;  /* 0xfffffffc00e89947 */ /* 0x000fea000383ffff */
.L_x_19:
[----:B------:R-:W-:Y:S05]  /*1b10*/  BSYNC.RECONVERGENT B0 ;  /* 0x0000000000007941 */ /* 0x000fea0003800200 */
.L_x_18:
[----:B------:R-:W0:Y:S01]  /*1b20*/  SHFL.BFLY PT, R5, R4, 0x10, 0x1f ;  /* 0x0e001f0004057f89 */ /* 0x000e2200000e0000 */
[----:B------:R-:W-:Y:S01]  /*1b30*/  ISETP.NE.AND P1, PT, R0, RZ, PT ;  /* 0x000000ff0000720c */ /* 0x000fe20003f25270 */
[----:B------:R-:W-:Y:S01]  /*1b40*/  UIADD3 UR10, UPT, UPT, UR25, 0x1f, URZ ;  /* 0x0000001f190a7890 */ /* 0x000fe2000fffe0ff */
[----:B------:R-:W-:-:S03]  /*1b50*/  ISETP.GT.U32.AND P2, PT, R32, 0x1f, PT ;  /* 0x0000001f2000780c */ /* 0x000fc60003f44070 */
[----:B------:R-:W-:Y:S01]  /*1b60*/  USHF.R.U32.HI UR18, URZ, 0x5, UR10 ;  /* 0x00000005ff127899 */ /* 0x000fe2000801160a */
[----:B0-----:R-:W-:-:S05]  /*1b70*/  FMNMX R5, R5, R4, !PT ;  /* 0x0000000405057209 */ /* 0x001fca0007800000 */
[----:B------:R-:W0:Y:S02]  /*1b80*/  SHFL.BFLY PT, R6, R5, 0x8, 0x1f ;  /* 0x0d001f0005067f89 */ /* 0x000e2400000e0000 */
[----:B0-----:R-:W-:-:S05]  /*1b90*/  FMNMX R6, R5, R6, !PT ;  /* 0x0000000605067209 */ /* 0x001fca0007800000 */
[----:B------:R-:W0:Y:S02]  /*1ba0*/  SHFL.BFLY PT, R7, R6, 0x4, 0x1f ;  /* 0x0c801f0006077f89 */ /* 0x000e2400000e0000 */
[----:B0-----:R-:W-:-:S05]  /*1bb0*/  FMNMX R7, R6, R7, !PT ;  /* 0x0000000706077209 */ /* 0x001fca0007800000 */
[----:B------:R-:W0:Y:S02]  /*1bc0*/  SHFL.BFLY PT, R8, R7, 0x2, 0x1f ;  /* 0x0c401f0007087f89 */ /* 0x000e2400000e0000 */
[----:B0-----:R-:W-:-:S05]  /*1bd0*/  FMNMX R8, R7, R8, !PT ;  /* 0x0000000807087209 */ /* 0x001fca0007800000 */
[----:B------:R-:W0:Y:S02]  /*1be0*/  SHFL.BFLY PT, R9, R8, 0x1, 0x1f ;  /* 0x0c201f0008097f89 */ /* 0x000e2400000e0000 */
[----:B0-----:R-:W-:-:S05]  /*1bf0*/  FMNMX R9, R8, R9, !PT ;  /* 0x0000000908097209 */ /* 0x001fca0007800000 */
[----:B------:R0:W-:Y:S01]  /*1c00*/  @!P1 STS [R2], R9 ;  /* 0x0000000902009388 */ /* 0x0001e20000000800 */
[----:B------:R-:W-:Y:S06]  /*1c10*/  BAR.SYNC.DEFER_BLOCKING 0x0 ;  /* 0x0000000000007b1d */ /* 0x000fec0000010000 */
[----:B------:R-:W-:Y:S05]  /*1c20*/  @P2 BRA `(.L_x_21) ;  /* 0x00000000003c2947 */ /* 0x000fea0003800000 */
[----:B------:R-:W-:Y:S01]  /*1c30*/  ISETP.GE.U32.AND P2, PT, R32, UR18, PT ;  /* 0x0000001220007c0c */ /* 0x000fe2000bf46070 */
[----:B------:R-:W-:Y:S01]  /*1c40*/  UMOV UR10, 0xffffffff ;  /* 0xffffffff000a7882 */ /* 0x000fe20000000000 */
[----:B------:R-:W-:-:S11]  /*1c50*/  MOV R4, 0xff800000 ;  /* 0xff80000000047802 */ /* 0x000fd60000000f00 */
[----:B------:R1:W2:Y:S01]  /*1c60*/  @!P2 LDS R4, [R30+UR8+0x100] ;  /* 0x000100081e04a984 */ /* 0x0002a20008000800 */
[----:B------:R-:W-:Y:S05]  /*1c70*/  BRA.DIV UR10, `(.L_x_22) ;  /* 0x000000160a107947 */ /* 0x000fea000b800000 */
[----:B--2---:R-:W2:Y:S02]  /*1c80*/  SHFL.BFLY PT, R5, R4, 0x10, 0x1f ;  /* 0x0e001f0004057f89 */ /* 0x004ea400000e0000 */
[----:B--2---:R-:W-:-:S05]  /*1c90*/  FMNMX R5, R5, R4, !PT ;  /* 0x0000000405057209 */ /* 0x004fca0007800000 */
[----:B------:R-:W2:Y:S02]  /*1ca0*/  SHFL.BFLY PT, R6, R5, 0x8, 0x1f ;  /* 0x0d001f0005067f89 */ /* 0x000ea400000e0000 */
[----:B--2---:R-:W-:-:S05]  /*1cb0*/  FMNMX R6, R5, R6, !PT ;  /* 0x0000000605067209 */ /* 0x004fca0007800000 */
[----:B------:R-:W2:Y:S02]  /*1cc0*/  SHFL.BFLY PT, R7, R6, 0x4, 0x1f ;  /* 0x0c801f0006077f89 */ /* 0x000ea400000e0000 */
[----:B--2---:R-:W-:-:S05]  /*1cd0*/  FMNMX R7, R6, R7, !PT ;  /* 0x0000000706077209 */ /* 0x004fca0007800000 */
[----:B------:R-:W2:Y:S02]  /*1ce0*/  SHFL.BFLY PT, R8, R7, 0x2, 0x1f ;  /* 0x0c401f0007087f89 */ /* 0x000ea400000e0000 */
[----:B--2---:R-:W-:-:S05]  /*1cf0*/  FMNMX R8, R7, R8, !PT ;  /* 0x0000000807087209 */ /* 0x004fca0007800000 */
[----:B0-----:R0:W2:Y:S02]  /*1d00*/  SHFL.BFLY PT, R9, R8, 0x1, 0x1f ;  /* 0x0c201f0008097f89 */ /* 0x0010a400000e0000 */
.L_x_46:
[----:B--2---:R-:W-:-:S07]  /*1d10*/  FMNMX R9, R8, R9, !PT ;  /* 0x0000000908097209 */ /* 0x004fce0007800000 */
.L_x_21:
[----:B------:R-:W-:Y:S05]  /*1d20*/  WARPSYNC.ALL ;  /* 0x0000000000007948 */ /* 0x000fea0003800000 */
[----:B------:R-:W-:Y:S01]  /*1d30*/  BAR.SYNC.DEFER_BLOCKING 0x0 ;  /* 0x0000000000007b1d */ /* 0x000fe20000010000 */
[----:B------:R-:W-:Y:S01]  /*1d40*/  HFMA2 R5, -RZ, RZ, 0.96630859375, -0.0022525787353515625 ;  /* 0x3bbb989dff057431 */ /* 0x000fe200000001ff */
[----:B0-----:R-:W-:Y:S01]  /*1d50*/  FMNMX R9, R9, R34, !PT ;  /* 0x0000002209097209 */ /* 0x001fe20007800000 */
[----:B------:R-:W-:Y:S01]  /*1d60*/  HFMA2 R7, -RZ, RZ, 0, 0 ;  /* 0x00000000ff077431 */ /* 0x000fe200000001ff */
[----:B------:R-:W-:Y:S02]  /*1d70*/  MOV R4, 0x437c0000 ;  /* 0x437c000000047802 */ /* 0x000fe40000000f00 */
[----:B------:R-:W-:Y:S04]  /*1d80*/  BSSY.RECONVERGENT B0, `(.L_x_23) ;  /* 0x0000017000007945 */ /* 0x000fe80003800200 */
[----:B------:R-:W-:Y:S05]  /*1d90*/  @P0 BRA `(.L_x_24) ;  /* 0x0000000000540947 */ /* 0x000fea0003800000 */
[----:B------:R-:W0:Y:S01]  /*1da0*/  S2R R11, SR_CgaCtaId ;  /* 0x00000000000b7919 */ /* 0x000e220000008800 */
[----:B------:R-:W-:Y:S01]  /*1db0*/  MOV R8, 0x400 ;  /* 0x0000040000087802 */ /* 0x000fe20000000f00 */
[----:B------:R-:W-:Y:S01]  /*1dc0*/  IMAD.MOV.U32 R6, RZ, RZ, R32 ;  /* 0x000000ffff067224 */ /* 0x000fe200078e0020 */
[----:B------:R-:W-:Y:S02]  /*1dd0*/  MOV R7, RZ ;  /* 0x000000ff00077202 */ /* 0x000fe40000000f00 */
[----:B0-----:R-:W-:-:S07]  /*1de0*/  LEA R15, R11, R8, 0x18 ;  /* 0x000000080b0f7211 */ /* 0x001fce00078ec0ff */
.L_x_25:
[C---:B0-----:R-:W-:Y:S02]  /*1df0*/  LEA R8, R6.reuse, R15, 0x2 ;  /* 0x0000000f06087211 */ /* 0x041fe400078e10ff */
[----:B------:R-:W-:-:S03]  /*1e00*/  IADD3 R6, PT, PT, R6, UR25, RZ ;  /* 0x0000001906067c10 */ /* 0x000fc6000fffe0ff */
[----:B------:R-:W0:Y:S01]  /*1e10*/  LDS R10, [R8] ;  /* 0x00000000080a7984 */ /* 0x000e220000000800 */
[----:B------:R-:W-:Y:S01]  /*1e20*/  ISETP.GE.AND P0, PT, R6, UR27, PT ;  /* 0x0000001b06007c0c */ /* 0x000fe2000bf06270 */
[----:B0-----:R-:W-:-:S04]  /*1e30*/  FADD R10, -R9, R10 ;  /* 0x0000000a090a7221 */ /* 0x001fc80000000100 */
[----:B------:R-:W-:-:S04]  /*1e40*/  FFMA.SAT R11, R10, R5, 0.5 ;  /* 0x3f0000000a0b7423 */ /* 0x000fc80000002005 */
[----:B------:R-:W-:-:S04]  /*1e50*/  FFMA.RM R11, R11, R4, 12582913 ;  /* 0x4b4000010b0b7423 */ /* 0x000fc80000004004 */
[C---:B------:R-:W-:Y:S01]  /*1e60*/  FADD R13, R11.reuse, -12583039 ;  /* 0xcb40007f0b0d7421 */ /* 0x040fe20000000000 */
[----:B------:R-:W-:-:S03]  /*1e70*/  SHF.L.U32 R11, R11, 0x17, RZ ;  /* 0x000000170b0b7819 */ /* 0x000fc600000006ff */
[----:B------:R-:W-:-:S04]  /*1e80*/  FFMA R13, R10, 1.4426950216293334961, -R13 ;  /* 0x3fb8aa3b0a0d7823 */ /* 0x000fc8000000080d */
[----:B------:R-:W-:-:S04]  /*1e90*/  FFMA R13, R10, 1.925963033500011079e-08, R13 ;  /* 0x32a570600a0d7823 */ /* 0x000fc8000000000d */
[----:B------:R-:W0:Y:S02]  /*1ea0*/  MUFU.EX2 R10, R13 ;  /* 0x0000000d000a7308 */ /* 0x000e240000000800 */
[----:B0-----:R-:W-:-:S04]  /*1eb0*/  FMUL R10, R11, R10 ;  /* 0x0000000a0b0a7220 */ /* 0x001fc80000400000 */
[----:B------:R-:W-:Y:S01]  /*1ec0*/  FADD R7, R10, R7 ;  /* 0x000000070a077221 */ /* 0x000fe20000000000 */
[----:B------:R0:W-:Y:S01]  /*1ed0*/  STS [R8], R10 ;  /* 0x0000000a08007388 */ /* 0x0001e20000000800 */
[----:B------:R-:W-:Y:S05]  /*1ee0*/  @!P0 BRA `(.L_x_25) ;  /* 0xfffffffc00c08947 */ /* 0x000fea000383ffff */
.L_x_24:
[----:B------:R-:W-:Y:S05]  /*1ef0*/  BSYNC.RECONVERGENT B0 ;  /* 0x0000000000007941 */ /* 0x000fea0003800200 */
.L_x_23:
[----:B------:R-:W0:Y:S01]  /*1f00*/  SHFL.BFLY PT, R6, R7, 0x10, 0x1f ;  /* 0x0e001f0007067f89 */ /* 0x000e2200000e0000 */
[----:B------:R-:W-:Y:S01]  /*1f10*/  ISETP.GT.U32.AND P0, PT, R32, 0x1f, PT ;  /* 0x0000001f2000780c */ /* 0x000fe20003f04070 */
[----:B0-----:R-:W-:-:S05]  /*1f20*/  FADD R8, R6, R7 ;  /* 0x0000000706087221 */ /* 0x001fca0000000000 */
[----:B------:R-:W0:Y:S02]  /*1f30*/  SHFL.BFLY PT, R11, R8, 0x8, 0x1f ;  /* 0x0d001f00080b7f89 */ /* 0x000e2400000e0000 */
[----:B0-----:R-:W-:-:S05]  /*1f40*/  FADD R11, R8, R11 ;  /* 0x0000000b080b7221 */ /* 0x001fca0000000000 */
[----:B------:R-:W0:Y:S02]  /*1f50*/  SHFL.BFLY PT, R6, R11, 0x4, 0x1f ;  /* 0x0c801f000b067f89 */ /* 0x000e2400000e0000 */
[----:B0-----:R-:W-:Y:S01]  /*1f60*/  FADD R10, R11, R6 ;  /* 0x000000060b0a7221 */ /* 0x001fe20000000000 */
[----:B------:R-:W-:-:S04]  /*1f70*/  FADD R6, -R9, R34 ;  /* 0x0000002209067221 */ /* 0x000fc80000000100 */
[----:B------:R-:W0:Y:S01]  /*1f80*/  SHFL.BFLY PT, R13, R10, 0x2, 0x1f ;  /* 0x0c401f000a0d7f89 */ /* 0x000e2200000e0000 */
[----:B------:R-:W-:-:S04]  /*1f90*/  FFMA.SAT R5, R6, R5, 0.5 ;  /* 0x3f00000006057423 */ /* 0x000fc80000002005 */
[----:B------:R-:W-:-:S04]  /*1fa0*/  FFMA.RM R5, R5, R4, 12582913 ;  /* 0x4b40000105057423 */ /* 0x000fc80000004004 */
[C---:B------:R-:W-:Y:S01]  /*1fb0*/  FADD R7, R5.reuse, -12583039 ;  /* 0xcb40007f05077421 */ /* 0x040fe20000000000 */
[----:B------:R-:W-:-:S03]  /*1fc0*/  SHF.L.U32 R14, R5, 0x17, RZ ;  /* 0x00000017050e7819 */ /* 0x000fc600000006ff */
[----:B------:R-:W-:-:S04]  /*1fd0*/  FFMA R7, R6, 1.4426950216293334961, -R7 ;  /* 0x3fb8aa3b06077823 */ /* 0x000fc80000000807 */
[----:B------:R-:W-:-:S06]  /*1fe0*/  FFMA R7, R6, 1.925963033500011079e-08, R7 ;  /* 0x32a5706006077823 */ /* 0x000fcc0000000007 */
[----:B------:R-:W2:Y:S01]  /*1ff0*/  MUFU.EX2 R7, R7 ;  /* 0x0000000700077308 */ /* 0x000ea20000000800 */
[----:B0-----:R-:W-:-:S05]  /*2000*/  FADD R13, R10, R13 ;  /* 0x0000000d0a0d7221 */ /* 0x001fca0000000000 */
[----:B------:R-:W0:Y:S01]  /*2010*/  SHFL.BFLY PT, R12, R13, 0x1, 0x1f ;  /* 0x0c201f000d0c7f89 */ /* 0x000e2200000e0000 */
[----:B--2---:R-:W-:Y:S01]  /*2020*/  FMUL R14, R14, R7 ;  /* 0x000000070e0e7220 */ /* 0x004fe20000400000 */
[----:B0-----:R-:W-:-:S05]  /*2030*/  FADD R11, R13, R12 ;  /* 0x0000000c0d0b7221 */ /* 0x001fca0000000000 */
[----:B------:R0:W-:Y:S01]  /*2040*/  @!P1 STS [R2], R11 ;  /* 0x0000000b02009388 */ /* 0x0001e20000000800 */
[----:B------:R-:W-:Y:S06]  /*2050*/  BAR.SYNC.DEFER_BLOCKING 0x0 ;  /* 0x0000000000007b1d */ /* 0x000fec0000010000 */
[----:B------:R-:W-:Y:S05]  /*2060*/  @P0 BRA `(.L_x_26) ;  /* 0x00000000003c0947 */ /* 0x000fea0003800000 */
[----:B------:R-:W-:Y:S01]  /*2070*/  ISETP.GE.U32.AND P0, PT, R32, UR18, PT ;  /* 0x0000001220007c0c */ /* 0x000fe2000bf06070 */
[----:B------:R-:W-:Y:S01]  /*2080*/  UMOV UR10, 0xffffffff ;  /* 0xffffffff000a7882 */ /* 0x000fe20000000000 */
[----:B------:R-:W-:-:S11]  /*2090*/  MOV R4, RZ ;  /* 0x000000ff00047202 */ /* 0x000fd60000000f00 */
[----:B------:R2:W3:Y:S01]  /*20a0*/  @!P0 LDS R4, [R30+UR8+0x100] ;  /* 0x000100081e048984 */ /* 0x0004e20008000800 */
[----:B------:R-:W-:Y:S05]  /*20b0*/  BRA.DIV UR10, `(.L_x_27) ;  /* 0x000000120a907947 */ /* 0x000fea000b800000 */
[----:B---3--:R-:W3:Y:S02]  /*20c0*/  SHFL.BFLY PT, R5, R4, 0x10, 0x1f ;  /* 0x0e001f0004057f89 */ /* 0x008ee400000e0000 */
[----:B---3--:R-:W-:-:S05]  /*20d0*/  FADD R5, R5, R4 ;  /* 0x0000000405057221 */ /* 0x008fca0000000000 */
[----:B------:R-:W3:Y:S02]  /*20e0*/  SHFL.BFLY PT, R6, R5, 0x8, 0x1f ;  /* 0x0d001f0005067f89 */ /* 0x000ee400000e0000 */
[----:B---3--:R-:W-:-:S05]  /*20f0*/  FADD R6, R5, R6 ;  /* 0x0000000605067221 */ /* 0x008fca0000000000 */
[----:B------:R-:W3:Y:S02]  /*2100*/  SHFL.BFLY PT, R7, R6, 0x4, 0x1f ;  /* 0x0c801f0006077f89 */ /* 0x000ee400000e0000 */
[----:B---3--:R-:W-:-:S05]  /*2110*/  FADD R7, R6, R7 ;  /* 0x0000000706077221 */ /* 0x008fca0000000000 */
[----:B------:R-:W3:Y:S02]  /*2120*/  SHFL.BFLY PT, R8, R7, 0x2, 0x1f ;  /* 0x0c401f0007087f89 */ /* 0x000ee400000e0000 */
[----:B---3--:R-:W-:-:S05]  /*2130*/  FADD R8, R7, R8 ;  /* 0x0000000807087221 */ /* 0x008fca0000000000 */
[----:B0-----:R0:W3:Y:S02]  /*2140*/  SHFL.BFLY PT, R11, R8, 0x1, 0x1f ;  /* 0x0c201f00080b7f89 */ /* 0x0010e400000e0000 */
.L_x_52:
[----:B---3--:R-:W-:-:S07]  /*2150*/  FADD R11, R8, R11 ;  /* 0x0000000b080b7221 */ /* 0x008fce0000000000 */
.L_x_26:
[----:B------:R-:W3:Y:S01]  /*2160*/  LDCU UR10, c[0x0][0x3b0] ;  /* 0x00007600ff0a77ac */ /* 0x000ee20008000800 */
[----:B------:R-:W-:Y:S01]  /*2170*/  FFMA R31, R14, R31, R11 ;  /* 0x0000001f0e1f7223 */ /* 0x000fe2000000000b */
[----:B---3--:R-:W-:Y:S01]  /*2180*/  MOV R5, UR10 ;  /* 0x0000000a00057c02 */ /* 0x008fe20008000f00 */
[----:B------:R-:W-:Y:S05]  /*2190*/  WARPSYNC.ALL ;  /* 0x0000000000007948 */ /* 0x000fea0003800000 */
[----:B------:R-:W-:Y:S01]  /*21a0*/  BAR.SYNC.DEFER_BLOCKING 0x0 ;  /* 0x0000000000007b1d */ /* 0x000fe20000010000 */
[----:B------:R-:W-:-:S05]  /*21b0*/  ISETP.GE.AND P0, PT, R32, R5, PT ;  /* 0x000000052000720c */ /* 0x000fca0003f06270 */
[----:B------:R-:W-:Y:S08]  /*21c0*/  BSSY.RECONVERGENT B0, `(.L_x_28) ;  /* 0x00000ce000007945 */ /* 0x000ff00003800200 */
[----:B------:R-:W-:Y:S05]  /*21d0*/  @P0 BRA `(.L_x_29) ;  /* 0x0000000c00300947 */ /* 0x000fea0003800000 */
[----:B------:R-:W3:Y:S01]  /*21e0*/  LDCU UR10, c[0x0][0x3ac] ;  /* 0x00007580ff0a77ac */ /* 0x000ee20008000800 */
[----:B------:R-:W-:Y:S01]  /*21f0*/  MOV R16, R32 ;  /* 0x0000002000107202 */ /* 0x000fe20000000f00 */
[----:B------:R-:W-:-:S06]  /*2200*/  UIADD3 UR24, UPT, UPT, UR26, -0x1, URZ ;  /* 0xffffffff1a187890 */ /* 0x000fcc000fffe0ff */
[----:B------:R-:W-:-:S04]  /*2210*/  MOV R5, UR24 ;  /* 0x0000001800057c02 */ /* 0x000fc80008000f00 */
[----:B------:R-:W-:Y:S01]  /*2220*/  ISETP.GE.U32.AND P1, PT, R5, 0x3, PT ;  /* 0x000000030500780c */ /* 0x000fe20003f26070 */
[----:B---3--:R-:W-:-:S04]  /*2230*/  UISETP.LT.AND UP0, UPT, UR15, UR10, UPT ;  /* 0x0000000a0f00728c */ /* 0x008fc8000bf01270 */
[----:B------:R-:W-:-:S04]  /*2240*/  USEL UR10, UR15, UR10, UP0 ;  /* 0x0000000a0f0a7287 */ /* 0x000fc80008000000 */
[----:B------:R-:W-:Y:S02]  /*2250*/  UIMAD UR17, UR4, -0x40, UR10 ;  /* 0xffffffc0041178a4 */ /* 0x000fe4000f8e020a */
[----:B0-----:R-:W-:Y:S02]  /*2260*/  MOV R8, UR10 ;  /* 0x0000000a00087c02 */ /* 0x001fe40008000f00 */
[----:B------:R-:W-:Y:S02]  /*2270*/  UIADD3 UR23, UPT, UPT, UR17, -0x1, URZ ;  /* 0xffffffff11177890 */ /* 0x000fe4000fffe0ff */
[----:B------:R-:W-:Y:S02]  /*2280*/  MOV R10, UR17 ;  /* 0x00000011000a7c02 */ /* 0x000fe40008000f00 */
[----:B------:R-:W-:Y:S02]  /*2290*/  LOP3.LUT R8, R8, 0x3, RZ, 0xc0, !PT ;  /* 0x0000000308087812 */ /* 0x000fe400078ec0ff */
[----:B------:R-:W-:Y:S01]  /*22a0*/  IMAD.U32 R4, RZ, RZ, UR23 ;  /* 0x00000017ff047e24 */ /* 0x000fe2000f8e00ff */
[----:B------:R-:W-:-:S04]  /*22b0*/  IADD3 R10, PT, PT, R10, -UR16, RZ ;  /* 0x800000100a0a7c10 */ /* 0x000fc8000fffe0ff */
[----:B------:R-:W-:-:S13]  /*22c0*/  ISETP.GE.U32.AND P0, PT, R4, 0xf, PT ;  /* 0x0000000f0400780c */ /* 0x000fda0003f06070 */
.L_x_36:
[----:B0-----:R-:W0:Y:S01]  /*22d0*/  LDC.64 R18, c[0x0][0x398] ;  /* 0x0000e600ff127b82 */ /* 0x001e220000000a00 */
[----:B------:R-:W-:Y:S01]  /*22e0*/  UISETP.NE.AND UP0, UPT, UR5, URZ, UPT ;  /* 0x000000ff0500728c */ /* 0x000fe2000bf05270 */
[----:B------:R-:W-:Y:S01]  /*22f0*/  IADD3 R5, PT, PT, R16, UR7, RZ ;  /* 0x0000000710057c10 */ /* 0x000fe2000fffe0ff */
[----:B------:R-:W-:Y:S01]  /*2300*/  HFMA2 R15, -RZ, RZ, 0, 0 ;  /* 0x00000000ff0f7431 */ /* 0x000fe200000001ff */
[----:B------:R-:W-:-:S03]  /*2310*/  UISETP.GE.AND UP1, UPT, UR27, 0x1, UPT ;  /* 0x000000011b00788c */ /* 0x000fc6000bf26270 */
[----:B0-----:R-:W-:-:S03]  /*2320*/  IMAD.WIDE R18, R5, 0x4, R18 ;  /* 0x0000000405127825 */ /* 0x001fc600078e0212 */
[----:B------:R-:W-:Y:S05]  /*2330*/  BRA.U !UP0, `(.L_x_30) ;  /* 0x0000000108047547 */ /* 0x000fea000b800000 */
[----:B------:R0:W5:Y:S02]  /*2340*/  LDG.E R15, desc[UR20][R18.64] ;  /* 0x00000014120f7981 */ /* 0x000164000c1e1900 */
.L_x_30:
[----:B------:R-:W-:Y:S01]  /*2350*/  MOV R21, RZ ;  /* 0x000000ff00157202 */ /* 0x000fe20000000f00 */
[----:B------:R-:W-:Y:S06]  /*2360*/  BRA.U !UP1, `(.L_x_31) ;  /* 0x0000000909b07547 */ /* 0x000fec000b800000 */
[----:B------:R-:W-:Y:S01]  /*2370*/  IMAD.MOV.U32 R21, RZ, RZ, RZ ;  /* 0x000000ffff157224 */ /* 0x000fe200078e00ff */
[----:B------:R-:W-:Y:S01]  /*2380*/  MOV R11, RZ ;  /* 0x000000ff000b7202 */ /* 0x000fe20000000f00 */
[----:B------:R-:W-:Y:S06]  /*2390*/  @!P0 BRA `(.L_x_32) ;  /* 0x00000004000c8947 */ /* 0x000fec0003800000 */
[----:B------:R-:W3:Y:S01]  /*23a0*/  S2R R4, SR_CgaCtaId ;  /* 0x0000000000047919 */ /* 0x000ee20000008800 */
[----:B------:R-:W-:Y:S01]  /*23b0*/  MOV R11, 0x400 ;  /* 0x00000400000b7802 */ /* 0x000fe20000000f00 */
[----:B------:R-:W-:Y:S01]  /*23c0*/  HFMA2 R21, -RZ, RZ, 0, 0 ;  /* 0x00000000ff157431 */ /* 0x000fe200000001ff */
[----:B------:R-:W-:Y:S02]  /*23d0*/  MOV R13, RZ ;  /* 0x000000ff000d7202 */ /* 0x000fe40000000f00 */
[----:B---3--:R-:W-:-:S07]  /*23e0*/  LEA R11, R4, R11, 0x18 ;  /* 0x0000000b040b7211 */ /* 0x008fce00078ec0ff */
.L_x_33:
[----:B------:R-:W3:Y:S01]  /*23f0*/  LDC R12, c[0x0][0x3b0] ;  /* 0x0000ec00ff0c7b82 */ /* 0x000ee20000000800 */
[----:B------:R-:W-:Y:S02]  /*2400*/  IADD3 R4, PT, PT, R16, UR6, RZ ;  /* 0x0000000610047c10 */ /* 0x000fe4000fffe0ff */
[----:B------:R-:W-:-:S05]  /*2410*/  IADD3 R5, PT, PT, R13, UR5, RZ ;  /* 0x000000050d057c10 */ /* 0x000fca000fffe0ff */
[----:B------:R-:W4:Y:S01]  /*2420*/  LDC.64 R24, c[0x0][0x390] ;  /* 0x0000e400ff187b82 */ /* 0x000f220000000a00 */
[----:B---3--:R-:W-:-:S04]  /*2430*/  IMAD R5, R5, R12, R4 ;  /* 0x0000000c05057224 */ /* 0x008fc800078e0204 */
[----:B----4-:R-:W-:-:S04]  /*2440*/  IMAD.WIDE R24, R5, 0x4, R24 ;  /* 0x0000000405187825 */ /* 0x010fc800078e0218 */
[C---:B------:R-:W-:Y:S02]  /*2450*/  IMAD.WIDE R22, R12.reuse, 0x4, R24 ;  /* 0x000000040c167825 */ /* 0x040fe400078e0218 */
[----:B------:R-:W3:Y:S04]  /*2460*/  LDG.E.CONSTANT R24, desc[UR20][R24.64] ;  /* 0x0000001418187981 */ /* 0x000ee8000c1e9900 */
[----:B------:R4:W2:Y:S01]  /*2470*/  LDG.E.CONSTANT R20, desc[UR20][R22.64] ;  /* 0x0000001416147981 */ /* 0x0008a2000c1e9900 */
[----:B------:R-:W-:Y:S01]  /*2480*/  LEA R17, R13, R11, 0x2 ;  /* 0x0000000b0d117211 */ /* 0x000fe200078e10ff */
[----:B------:R-:W-:-:S04]  /*2490*/  IMAD.WIDE R36, R12, 0x4, R22 ;  /* 0x000000040c247825 */ /* 0x000fc800078e0216 */
[----:B------:R-:W3:Y:S01]  /*24a0*/  LDS.128 R4, [R17] ;  /* 0x0000000011047984 */ /* 0x000ee20000000c00 */
[----:B------:R-:W-:-:S04]  /*24b0*/  IMAD.WIDE R34, R12, 0x4, R36 ;  /* 0x000000040c227825 */ /* 0x000fc800078e0224 */
[----:B------:R-:W-:-:S04]  /*24c0*/  IMAD.WIDE R26, R12, 0x4, R34 ;  /* 0x000000040c1a7825 */ /* 0x000fc800078e0222 */
[----:B----4-:R-:W-:-:S04]  /*24d0*/  IMAD.WIDE R22, R12, 0x4, R26 ;  /* 0x000000040c167825 */ /* 0x010fc800078e021a */
[----:B---3--:R-:W-:Y:S02]  /*24e0*/  FFMA R4, R4, R24, R21 ;  /* 0x0000001804047223 */ /* 0x008fe40000000015 */
[----:B------:R-:W3:Y:S02]  /*24f0*/  LDG.E.CONSTANT R24, desc[UR20][R34.64] ;  /* 0x0000001422187981 */ /* 0x000ee4000c1e9900 */
[----:B--2---:R-:W-:Y:S02]  /*2500*/  FFMA R5, R5, R20, R4 ;  /* 0x0000001405057223 */ /* 0x004fe40000000004 */
[----:B------:R2:W4:Y:S04]  /*2510*/  LDG.E.CONSTANT R4, desc[UR20][R36.64] ;  /* 0x0000001424047981 */ /* 0x000528000c1e9900 */
[----:B------:R0:W3:Y:S04]  /*2520*/  LDG.E.CONSTANT R21, desc[UR20][R26.64] ;  /* 0x000000141a157981 */ /* 0x0000e8000c1e9900 */
[----:B------:R1:W3:Y:S01]  /*2530*/  LDG.E.CONSTANT R20, desc[UR20][R22.64] ;  /* 0x0000001416147981 */ /* 0x0002e2000c1e9900 */
[----:B--2---:R-:W-:-:S04]  /*2540*/  IMAD.WIDE R36, R12, 0x4, R22 ;  /* 0x000000040c247825 */ /* 0x004fc800078e0216 */
[----:B------:R-:W-:-:S04]  /*2550*/  IMAD.WIDE R34, R12, 0x4, R36 ;  /* 0x000000040c227825 */ /* 0x000fc800078e0224 */
[----:B0-----:R-:W-:-:S04]  /*2560*/  IMAD.WIDE R26, R12, 0x4, R34 ;  /* 0x000000040c1a7825 */ /* 0x001fc800078e0222 */
[----:B-1----:R-:W-:-:S04]  /*2570*/  IMAD.WIDE R22, R12, 0x4, R26 ;  /* 0x000000040c167825 */ /* 0x002fc800078e021a */
[----:B----4-:R-:W-:-:S04]  /*2580*/  FFMA R4, R6, R4, R5 ;  /* 0x0000000406047223 */ /* 0x010fc80000000005 */
[----:B---3--:R-:W-:Y:S02]  /*2590*/  FFMA R25, R7, R24, R4 ;  /* 0x0000001807197223 */ /* 0x008fe40000000004 */
[----:B------:R-:W0:Y:S04]  /*25a0*/  LDS.128 R4, [R17+0x10] ;  /* 0x0000100011047984 */ /* 0x000e280000000c00 */
[----:B------:R-:W2:Y:S01]  /*25b0*/  LDG.E.CONSTANT R24, desc[UR20][R34.64] ;  /* 0x0000001422187981 */ /* 0x000ea2000c1e9900 */
[----:B0-----:R-:W-:-:S03]  /*25c0*/  FFMA R4, R4, R21, R25 ;  /* 0x0000001504047223 */ /* 0x001fc60000000019 */
[----:B------:R-:W3:Y:S01]  /*25d0*/  LDG.E.CONSTANT R21, desc[UR20][R26.64] ;  /* 0x000000141a157981 */ /* 0x000ee2000c1e9900 */
[----:B------:R-:W-:-:S03]  /*25e0*/  FFMA R5, R5, R20, R4 ;  /* 0x0000001405057223 */ /* 0x000fc60000000004 */
[----:B------:R0:W4:Y:S04]  /*25f0*/  LDG.E.CONSTANT R4, desc[UR20][R36.64] ;  /* 0x0000001424047981 */ /* 0x000128000c1e9900 */
[----:B------:R-:W3:Y:S01]  /*2600*/  LDG.E.CONSTANT R20, desc[UR20][R22.64] ;  /* 0x0000001416147981 */ /* 0x000ee2000c1e9900 */
[----:B0-----:R-:W-:-:S04]  /*2610*/  IMAD.WIDE R36, R12, 0x4, R22 ;  /* 0x000000040c247825 */ /* 0x001fc800078e0216 */
[----:B------:R-:W-:-:S04]  /*2620*/  IMAD.WIDE R34, R12, 0x4, R36 ;  /* 0x000000040c227825 */ /* 0x000fc800078e0224 */
[----:B----4-:R-:W-:-:S04]  /*2630*/  FFMA R4, R6, R4, R5 ;  /* 0x0000000406047223 */ /* 0x010fc80000000005 */
[----:B--2---:R-:W-:Y:S02]  /*2640*/  FFMA R25, R7, R24, R4 ;  /* 0x0000001807197223 */ /* 0x004fe40000000004 */
[----:B------:R-:W3:Y:S04]  /*2650*/  LDS.128 R4, [R17+0x20] ;  /* 0x0000200011047984 */ /* 0x000ee80000000c00 */
[----:B------:R-:W2:Y:S01]  /*2660*/  LDG.E.CONSTANT R24, desc[UR20][R34.64] ;  /* 0x0000001422187981 */ /* 0x000ea2000c1e9900 */
[----:B---3--:R-:W-:-:S04]  /*2670*/  FFMA R4, R4, R21, R25 ;  /* 0x0000001504047223 */ /* 0x008fc80000000019 */
[----:B------:R-:W-:Y:S02]  /*2680*/  FFMA R5, R5, R20, R4 ;  /* 0x0000001405057223 */ /* 0x000fe40000000004 */
[----:B------:R-:W3:Y:S01]  /*2690*/  LDG.E.CONSTANT R4, desc[UR20][R36.64] ;  /* 0x0000001424047981 */ /* 0x000ee2000c1e9900 */
[----:B------:R-:W-:-:S05]  /*26a0*/  IMAD.WIDE R20, R12, 0x4, R34 ;  /* 0x000000040c147825 */ /* 0x000fca00078e0222 */
[----:B------:R-:W4:Y:S01]  /*26b0*/  LDG.E.CONSTANT R23, desc[UR20][R20.64] ;  /* 0x0000001414177981 */ /* 0x000f22000c1e9900 */
[----:B------:R-:W-:-:S04]  /*26c0*/  IMAD.WIDE R26, R12, 0x4, R20 ;  /* 0x000000040c1a7825 */ /* 0x000fc800078e0214 */
[----:B---3--:R-:W-:-:S04]  /*26d0*/  FFMA R4, R6, R4, R5 ;  /* 0x0000000406047223 */ /* 0x008fc80000000005 */
[----:B--2---:R-:W-:Y:S02]  /*26e0*/  FFMA R25, R7, R24, R4 ;  /* 0x0000001807197223 */ /* 0x004fe40000000004 */
[----:B------:R-:W2:Y:S04]  /*26f0*/  LDG.E.CONSTANT R24, desc[UR20][R26.64] ;  /* 0x000000141a187981 */ /* 0x000ea8000c1e9900 */
[----:B------:R-:W4:Y:S02]  /*2700*/  LDS.128 R4, [R17+0x30] ;  /* 0x0000300011047984 */ /* 0x000f240000000c00 */
[----:B----4-:R-:W-:Y:S01]  /*2710*/  FFMA R4, R4, R23, R25 ;  /* 0x0000001704047223 */ /* 0x010fe20000000019 */
[----:B------:R-:W-:-:S04]  /*2720*/  IMAD.WIDE R22, R12, 0x4, R26 ;  /* 0x000000040c167825 */ /* 0x000fc800078e021a */
[----:B--2---:R-:W-:Y:S01]  /*2730*/  FFMA R25, R5, R24, R4 ;  /* 0x0000001805197223 */ /* 0x004fe20000000004 */
[----:B------:R-:W-:Y:S02]  /*2740*/  IMAD.WIDE R4, R12, 0x4, R22 ;  /* 0x000000040c047825 */ /* 0x000fe400078e0216 */
[----:B------:R-:W2:Y:S04]  /*2750*/  LDG.E.CONSTANT R22, desc[UR20][R22.64] ;  /* 0x0000001416167981 */ /* 0x000ea8000c1e9900 */
[----:B------:R-:W3:Y:S01]  /*2760*/  LDG.E.CONSTANT R4, desc[UR20][R4.64] ;  /* 0x0000001404047981 */ /* 0x000ee2000c1e9900 */
[----:B------:R-:W-:-:S04]  /*2770*/  IADD3 R13, PT, PT, R13, 0x10, RZ ;  /* 0x000000100d0d7810 */ /* 0x000fc80007ffe0ff */
[----:B------:R-:W-:Y:S01]  /*2780*/  ISETP.NE.AND P2, PT, R13, R10, PT ;  /* 0x0000000a0d00720c */ /* 0x000fe20003f45270 */
[----:B--2---:R-:W-:-:S04]  /*2790*/  FFMA R6, R6, R22, R25 ;  /* 0x0000001606067223 */ /* 0x004fc80000000019 */
[----:B---3--:R-:W-:-:S08]  /*27a0*/  FFMA R21, R7, R4, R6 ;  /* 0x0000000407157223 */ /* 0x008fd00000000006 */
[----:B------:R-:W-:Y:S05]  /*27b0*/  @P2 BRA `(.L_x_33) ;  /* 0xfffffffc000c2947 */ /* 0x000fea000383ffff */
[----:B------:R-:W-:-:S07]  /*27c0*/  IMAD.MOV.U32 R11, RZ, RZ, R10 ;  /* 0x000000ffff0b7224 */ /* 0x000fce00078e000a */
.L_x_32:
[----:B------:R-:W-:-:S09]  /*27d0*/  UISETP.NE.AND UP0, UPT, UR16, URZ, UPT ;  /* 0x000000ff1000728c */ /* 0x000fd2000bf05270 */
[----:B------:R-:W-:Y:S05]  /*27e0*/  BRA.U !UP0, `(.L_x_31) ;  /* 0x0000000508907547 */ /* 0x000fea000b800000 */
[----:B------:R-:W-:Y:S02]  /*27f0*/  UIADD3 UR10, UPT, UPT, UR16, -0x1, URZ ;  /* 0xffffffff100a7890 */ /* 0x000fe4000fffe0ff */
[----:B------:R-:W-:Y:S02]  /*2800*/  UISETP.NE.AND UP1, UPT, UR26, URZ, UPT ;  /* 0x000000ff1a00728c */ /* 0x000fe4000bf25270 */
[----:B------:R-:W-:-:S09]  /*2810*/  UISETP.GE.U32.AND UP0, UPT, UR10, 0x7, UPT ;  /* 0x000000070a00788c */ /* 0x000fd2000bf06070 */
[----:B------:R-:W-:Y:S05]  /*2820*/  BRA.U !UP0, `(.L_x_34) ;  /* 0x0000000108a87547 */ /* 0x000fea000b800000 */
[----:B------:R-:W3:Y:S01]  /*2830*/  LDC R23, c[0x0][0x3b0] ;  /* 0x0000ec00ff177b82 */ /* 0x000ee20000000800 */
[----:B------:R-:W-:Y:S02]  /*2840*/  IADD3 R5, PT, PT, R16, UR6, RZ ;  /* 0x0000000610057c10 */ /* 0x000fe4000fffe0ff */
[----:B------:R-:W-:-:S05]  /*2850*/  IADD3 R4, PT, PT, R11, UR5, RZ ;  /* 0x000000050b047c10 */ /* 0x000fca000fffe0ff */
[----:B------:R-:W4:Y:S01]  /*2860*/  LDC.64 R26, c[0x0][0x390] ;  /* 0x0000e400ff1a7b82 */ /* 0x000f220000000a00 */
[----:B---3--:R-:W-:-:S04]  /*2870*/  IMAD R5, R4, R23, R5 ;  /* 0x0000001704057224 */ /* 0x008fc800078e0205 */
[----:B----4-:R-:W-:-:S05]  /*2880*/  IMAD.WIDE R26, R5, 0x4, R26 ;  /* 0x00000004051a7825 */ /* 0x010fca00078e021a */
[----:B------:R3:W4:Y:S01]  /*2890*/  LDG.E.CONSTANT R12, desc[UR20][R26.64] ;  /* 0x000000141a0c7981 */ /* 0x000722000c1e9900 */
[----:B------:R-:W-:-:S05]  /*28a0*/  IMAD.WIDE R24, R23, 0x4, R26 ;  /* 0x0000000417187825 */ /* 0x000fca00078e021a */
[----:B------:R-:W2:Y:S01]  /*28b0*/  LDG.E.CONSTANT R13, desc[UR20][R24.64] ;  /* 0x00000014180d7981 */ /* 0x000ea2000c1e9900 */
[----:B------:R-:W-:-:S05]  /*28c0*/  IMAD.WIDE R6, R23, 0x4, R24 ;  /* 0x0000000417067825 */ /* 0x000fca00078e0218 */
[----:B------:R0:W2:Y:S01]  /*28d0*/  LDG.E.CONSTANT R22, desc[UR20][R6.64] ;  /* 0x0000001406167981 */ /* 0x0000a2000c1e9900 */
[----:B------:R-:W-:-:S05]  /*28e0*/  IMAD.WIDE R4, R23, 0x4, R6 ;  /* 0x0000000417047825 */ /* 0x000fca00078e0206 */
[----:B------:R-:W2:Y:S01]  /*28f0*/  LDG.E.CONSTANT R17, desc[UR20][R4.64] ;  /* 0x0000001404117981 */ /* 0x000ea2000c1e9900 */
[----:B------:R-:W1:Y:S01]  /*2900*/  S2UR UR17, SR_CgaCtaId ;  /* 0x00000000001179c3 */ /* 0x000e620000008800 */
[----:B------:R-:W-:Y:S02]  /*2910*/  UMOV UR10, 0x400 ;  /* 0x00000400000a7882 */ /* 0x000fe40000000000 */
[----:B-1----:R-:W-:-:S06]  /*2920*/  ULEA UR10, UR17, UR10, 0x18 ;  /* 0x0000000a110a7291 */ /* 0x002fcc000f8ec0ff */
[----:B------:R-:W-:-:S05]  /*2930*/  LEA R20, R11, UR10, 0x2 ;  /* 0x0000000a0b147c11 */ /* 0x000fca000f8e10ff */
[----:B---3--:R-:W4:Y:S04]  /*2940*/  LDS R26, [R20] ;  /* 0x00000000141a7984 */ /* 0x008f280000000800 */
[----:B0-----:R-:W-:Y:S04]  /*2950*/  LDS R6, [R20+0x8] ;  /* 0x0000080014067984 */ /* 0x001fe80000000800 */
[----:B------:R-:W-:Y:S04]  /*2960*/  LDS R25, [R20+0xc] ;  /* 0x00000c0014197984 */ /* 0x000fe80000000800 */
[----:B------:R-:W-:Y:S01]  /*2970*/  LDS R34, [R20+0x1c] ;  /* 0x00001c0014227984 */ /* 0x000fe20000000800 */
[----:B----4-:R-:W-:-:S03]  /*2980*/  FFMA R12, R26, R12, R21 ;  /* 0x0000000c1a0c7223 */ /* 0x010fc60000000015 */
[----:B------:R-:W2:Y:S02]  /*2990*/  LDS R21, [R20+0x4] ;  /* 0x0000040014157984 */ /* 0x000ea40000000800 */
[----:B--2---:R-:W-:Y:S01]  /*29a0*/  FFMA R21, R21, R13, R12 ;  /* 0x0000000d15157223 */ /* 0x004fe2000000000c */
[----:B------:R-:W-:-:S04]  /*29b0*/  IMAD.WIDE R12, R23, 0x4, R4 ;  /* 0x00000004170c7825 */ /* 0x000fc800078e0204 */
[----:B------:R-:W-:Y:S02]  /*29c0*/  FFMA R22, R6, R22, R21 ;  /* 0x0000001606167223 */ /* 0x000fe40000000015 */
[----:B------:R0:W2:Y:S01]  /*29d0*/  LDG.E.CONSTANT R21, desc[UR20][R12.64] ;  /* 0x000000140c157981 */ /* 0x0000a2000c1e9900 */
[----:B------:R-:W-:-:S04]  /*29e0*/  IMAD.WIDE R6, R23, 0x4, R12 ;  /* 0x0000000417067825 */ /* 0x000fc800078e020c */
[----:B------:R-:W-:Y:S02]  /*29f0*/  FFMA R26, R25, R17, R22 ;  /* 0x00000011191a7223 */ /* 0x000fe40000000016 */
[----:B------:R-:W2:Y:S01]  /*2a00*/  LDS R17, [R20+0x10] ;  /* 0x0000100014117984 */ /* 0x000ea20000000800 */
[----:B------:R-:W-:-:S03]  /*2a10*/  IMAD.WIDE R4, R23, 0x4, R6 ;  /* 0x0000000417047825 */ /* 0x000fc600078e0206 */
[----:B------:R-:W3:Y:S04]  /*2a20*/  LDG.E.CONSTANT R24, desc[UR20][R6.64] ;  /* 0x0000001406187981 */ /* 0x000ee8000c1e9900 */
[----:B0-----:R-:W3:Y:S01]  /*2a30*/  LDS R12, [R20+0x14] ;  /* 0x00001400140c7984 */ /* 0x001ee20000000800 */
[----:B------:R-:W-:-:S03]  /*2a40*/  IMAD.WIDE R22, R23, 0x4, R4 ;  /* 0x0000000417167825 */ /* 0x000fc600078e0204 */
[----:B------:R-:W4:Y:S04]  /*2a50*/  LDG.E.CONSTANT R4, desc[UR20][R4.64] ;  /* 0x0000001404047981 */ /* 0x000f28000c1e9900 */
[----:B------:R-:W4:Y:S01]  /*2a60*/  LDG.E.CONSTANT R22, desc[UR20][R22.64] ;  /* 0x0000001416167981 */ /* 0x000f22000c1e9900 */
[----:B------:R-:W-:Y:S01]  /*2a70*/  IADD3 R11, PT, PT, R11, 0x8, RZ ;  /* 0x000000080b0b7810 */ /* 0x000fe20007ffe0ff */
[----:B--2---:R-:W-:Y:S02]  /*2a80*/  FFMA R17, R17, R21, R26 ;  /* 0x0000001511117223 */ /* 0x004fe4000000001a */
[----:B------:R-:W4:Y:S02]  /*2a90*/  LDS R26, [R20+0x18] ;  /* 0x00001800141a7984 */ /* 0x000f240000000800 */
[----:B---3--:R-:W-:-:S04]  /*2aa0*/  FFMA R17, R12, R24, R17 ;  /* 0x000000180c117223 */ /* 0x008fc80000000011 */
[----:B----4-:R-:W-:-:S04]  /*2ab0*/  FFMA R17, R26, R4, R17 ;  /* 0x000000041a117223 */ /* 0x010fc80000000011 */
[----:B------:R-:W-:-:S07]  /*2ac0*/  FFMA R21, R34, R22, R17 ;  /* 0x0000001622157223 */ /* 0x000fce0000000011 */
.L_x_34:
[----:B------:R-:W-:Y:S05]  /*2ad0*/  BRA.U !UP1, `(.L_x_31) ;  /* 0x0000000109d47547 */ /* 0x000fea000b800000 */
[----:B------:R-:W-:Y:S01]  /*2ae0*/  ISETP.NE.AND P2, PT, R8, RZ, PT ;  /* 0x000000ff0800720c */ /* 0x000fe20003f45270 */
[----:B------:R-:W-:-:S12]  /*2af0*/  @!P1 BRA `(.L_x_35) ;  /* 0x0000000000689947 */ /* 0x000fd80003800000 */
[----:B------:R-:W3:Y:S01]  /*2b00*/  LDC R5, c[0x0][0x3b0] ;  /* 0x0000ec00ff057b82 */ /* 0x000ee20000000800 */
[----:B------:R-:W-:Y:S02]  /*2b10*/  IADD3 R7, PT, PT, R16, UR6, RZ ;  /* 0x0000000610077c10 */ /* 0x000fe4000fffe0ff */
[----:B------:R-:W-:-:S05]  /*2b20*/  IADD3 R4, PT, PT, R11, UR5, RZ ;  /* 0x000000050b047c10 */ /* 0x000fca000fffe0ff */
[----:B------:R-:W4:Y:S01]  /*2b30*/  LDC.64 R22, c[0x0][0x390] ;  /* 0x0000e400ff167b82 */ /* 0x000f220000000a00 */
[----:B---3--:R-:W-:-:S04]  /*2b40*/  IMAD R7, R4, R5, R7 ;  /* 0x0000000504077224 */ /* 0x008fc800078e0207 */
[----:B----4-:R-:W-:-:S05]  /*2b50*/  IMAD.WIDE R22, R7, 0x4, R22 ;  /* 0x0000000407167825 */ /* 0x010fca00078e0216 */
[----:B------:R3:W4:Y:S01]  /*2b60*/  LDG.E.CONSTANT R20, desc[UR20][R22.64] ;  /* 0x0000001416147981 */ /* 0x000722000c1e9900 */
[----:B------:R-:W-:-:S04]  /*2b70*/  IMAD.WIDE R12, R5, 0x4, R22 ;  /* 0x00000004050c7825 */ /* 0x000fc800078e0216 */
[C---:B------:R-:W-:Y:S02]  /*2b80*/  IMAD.WIDE R6, R5.reuse, 0x4, R12 ;  /* 0x0000000405067825 */ /* 0x040fe400078e020c */
[----:B------:R-:W2:Y:S02]  /*2b90*/  LDG.E.CONSTANT R12, desc[UR20][R12.64] ;  /* 0x000000140c0c7981 */ /* 0x000ea4000c1e9900 */
[----:B------:R-:W-:Y:S02]  /*2ba0*/  IMAD.WIDE R4, R5, 0x4, R6 ;  /* 0x0000000405047825 */ /* 0x000fe400078e0206 */
[----:B------:R-:W2:Y:S04]  /*2bb0*/  LDG.E.CONSTANT R6, desc[UR20][R6.64] ;  /* 0x0000001406067981 */ /* 0x000ea8000c1e9900 */
[----:B------:R-:W2:Y:S01]  /*2bc0*/  LDG.E.CONSTANT R4, desc[UR20][R4.64] ;  /* 0x0000001404047981 */ /* 0x000ea2000c1e9900 */
[----:B------:R-:W0:Y:S01]  /*2bd0*/  S2UR UR17, SR_CgaCtaId ;  /* 0x00000000001179c3 */ /* 0x000e220000008800 */
[----:B------:R-:W-:-:S02]  /*2be0*/  UMOV UR10, 0x400 ;  /* 0x00000400000a7882 */ /* 0x000fc40000000000 */
[----:B0-----:R-:W-:-:S06]  /*2bf0*/  ULEA UR10, UR17, UR10, 0x18 ;  /* 0x0000000a110a7291 */ /* 0x001fcc000f8ec0ff */
[C---:B------:R-:W-:Y:S02]  /*2c00*/  LEA R17, R11.reuse, UR10, 0x2 ;  /* 0x0000000a0b117c11 */ /* 0x040fe4000f8e10ff */
[----:B------:R-:W-:-:S03]  /*2c10*/  IADD3 R11, PT, PT, R11, 0x4, RZ ;  /* 0x000000040b0b7810 */ /* 0x000fc60007ffe0ff */
[----:B---3--:R-:W4:Y:S04]  /*2c20*/  LDS R22, [R17] ;  /* 0x0000000011167984 */ /* 0x008f280000000800 */
[----:B------:R-:W-:Y:S01]  /*2c30*/  LDS R24, [R17+0xc] ;  /* 0x00000c0011187984 */ /* 0x000fe20000000800 */
[----:B----4-:R-:W-:-:S03]  /*2c40*/  FFMA R21, R22, R20, R21 ;  /* 0x0000001416157223 */ /* 0x010fc60000000015 */
[----:B------:R-:W2:Y:S04]  /*2c50*/  LDS R20, [R17+0x4] ;  /* 0x0000040011147984 */ /* 0x000ea80000000800 */
[----:B------:R-:W0:Y:S01]  /*2c60*/  LDS R22, [R17+0x8] ;  /* 0x0000080011167984 */ /* 0x000e220000000800 */
[----:B--2---:R-:W-:-:S04]  /*2c70*/  FFMA R21, R20, R12, R21 ;  /* 0x0000000c14157223 */ /* 0x004fc80000000015 */
[----:B0-----:R-:W-:-:S04]  /*2c80*/  FFMA R21, R22, R6, R21 ;  /* 0x0000000616157223 */ /* 0x001fc80000000015 */
[----:B------:R-:W-:-:S07]  /*2c90*/  FFMA R21, R24, R4, R21 ;  /* 0x0000000418157223 */ /* 0x000fce0000000015 */
.L_x_35:
[----:B------:R-:W-:Y:S05]  /*2ca0*/  @!P2 BRA `(.L_x_31) ;  /* 0x000000000060a947 */ /* 0x000fea0003800000 */
[----:B------:R-:W3:Y:S01]  /*2cb0*/  LDC R7, c[0x0][0x3b0] ;  /* 0x0000ec00ff077b82 */ /* 0x000ee20000000800 */
[----:B------:R-:W-:Y:S01]  /*2cc0*/  IADD3 R13, PT, PT, R16, UR6, RZ ;  /* 0x00000006100d7c10 */ /* 0x000fe2000fffe0ff */
[----:B------:R-:W-:-:S06]  /*2cd0*/  VIADD R6, R11, UR5 ;  /* 0x000000050b067c36 */ /* 0x000fcc0008000000 */
[----:B------:R-:W4:Y:S01]  /*2ce0*/  LDC.64 R4, c[0x0][0x390] ;  /* 0x0000e400ff047b82 */ /* 0x000f220000000a00 */
[----:B---3--:R-:W-:-:S04]  /*2cf0*/  IMAD R13, R6, R7, R13 ;  /* 0x00000007060d7224 */ /* 0x008fc800078e020d */
[----:B----4-:R-:W-:-:S05]  /*2d00*/  IMAD.WIDE R4, R13, 0x4, R4 ;  /* 0x000000040d047825 */ /* 0x010fca00078e0204 */
[----:B------:R-:W3:Y:S01]  /*2d10*/  LDG.E.CONSTANT R12, desc[UR20][R4.64] ;  /* 0x00000014040c7981 */ /* 0x000ee2000c1e9900 */
[----:B------:R-:W4:Y:S01]  /*2d20*/  S2UR UR17, SR_CgaCtaId ;  /* 0x00000000001179c3 */ /* 0x000f220000008800 */
[----:B------:R-:W-:Y:S01]  /*2d30*/  UMOV UR10, 0x400 ;  /* 0x00000400000a7882 */ /* 0x000fe20000000000 */
[----:B------:R-:W-:Y:S01]  /*2d40*/  ISETP.NE.AND P2, PT, R8, 0x1, PT ;  /* 0x000000010800780c */ /* 0x000fe20003f45270 */
[----:B----4-:R-:W-:-:S06]  /*2d50*/  ULEA UR10, UR17, UR10, 0x18 ;  /* 0x0000000a110a7291 */ /* 0x010fcc000f8ec0ff */
[----:B------:R-:W-:-:S05]  /*2d60*/  LEA R11, R11, UR10, 0x2 ;  /* 0x0000000a0b0b7c11 */ /* 0x000fca000f8e10ff */
[----:B------:R-:W3:Y:S02]  /*2d70*/  LDS R6, [R11] ;  /* 0x000000000b067984 */ /* 0x000ee40000000800 */
[----:B---3--:R-:W-:Y:S01]  /*2d80*/  FFMA R21, R6, R12, R21 ;  /* 0x0000000c06157223 */ /* 0x008fe20000000015 */
[----:B------:R-:W-:Y:S06]  /*2d90*/  @!P2 BRA `(.L_x_31) ;  /* 0x000000000024a947 */ /* 0x000fec0003800000 */
[----:B------:R-:W-:Y:S01]  /*2da0*/  ISETP.NE.AND P2, PT, R8, 0x2, PT ;  /* 0x000000020800780c */ /* 0x000fe20003f45270 */
[C---:B------:R-:W-:Y:S01]  /*2db0*/  IMAD.WIDE R4, R7.reuse, 0x4, R4 ;  /* 0x0000000407047825 */ /* 0x040fe200078e0204 */
[----:B------:R-:W3:Y:S11]  /*2dc0*/  LDS R12, [R11+0x4] ;  /* 0x000004000b0c7984 */ /* 0x000ef60000000800 */
[----:B------:R-:W-:Y:S01]  /*2dd0*/  @P2 IMAD.WIDE R6, R7, 0x4, R4 ;  /* 0x0000000407062825 */ /* 0x000fe200078e0204 */
[----:B------:R-:W4:Y:S04]  /*2de0*/  @P2 LDS R20, [R11+0x8] ;  /* 0x000008000b142984 */ /* 0x000f280000000800 */
[----:B------:R-:W3:Y:S04]  /*2df0*/  LDG.E.CONSTANT R4, desc[UR20][R4.64] ;  /* 0x0000001404047981 */ /* 0x000ee8000c1e9900 */
[----:B------:R-:W4:Y:S01]  /*2e00*/  @P2 LDG.E.CONSTANT R6, desc[UR20][R6.64] ;  /* 0x0000001406062981 */ /* 0x000f22000c1e9900 */
[----:B---3--:R-:W-:-:S04]  /*2e10*/  FFMA R21, R12, R4, R21 ;  /* 0x000000040c157223 */ /* 0x008fc80000000015 */
[----:B----4-:R-:W-:-:S07]  /*2e20*/  @P2 FFMA R21, R20, R6, R21 ;  /* 0x0000000614152223 */ /* 0x010fce0000000015 */
.L_x_31:
[----:B------:R-:W3:Y:S01]  /*2e30*/  LDCU UR10, c[0x0][0x3b0] ;  /* 0x00007600ff0a77ac */ /* 0x000ee20008000800 */
[----:B-----5:R-:W-:Y:S01]  /*2e40*/  FFMA R15, R14, R15, R21 ;  /* 0x0000000f0e0f7223 */ /* 0x020fe20000000015 */
[----:B------:R-:W-:-:S04]  /*2e50*/  IADD3 R16, PT, PT, R16, UR25, RZ ;  /* 0x0000001910107c10 */ /* 0x000fc8000fffe0ff */
[----:B------:R4:W-:Y:S01]  /*2e60*/  STG.E desc[UR20][R18.64], R15 ;  /* 0x0000000f12007986 */ /* 0x0009e2000c101914 */
[----:B---3--:R-:W-:-:S04]  /*2e70*/  MOV R5, UR10 ;  /* 0x0000000a00057c02 */ /* 0x008fc80008000f00 */
[----:B------:R-:W-:-:S13]  /*2e80*/  ISETP.GE.AND P2, PT, R16, R5, PT ;  /* 0x000000051000720c */ /* 0x000fda0003f46270 */
[----:B----4-:R-:W-:Y:S05]  /*2e90*/  @!P2 BRA `(.L_x_36) ;  /* 0xfffffff4000ca947 */ /* 0x010fea000383ffff */
.L_x_29:
[----:B------:R-:W-:Y:S05]  /*2ea0*/  BSYNC.RECONVERGENT B0 ;  /* 0x0000000000007941 */ /* 0x000fea0003800200 */
.L_x_28:
[----:B------:R-:W3:Y:S01]  /*2eb0*/  LDCU UR5, c[0x0][0x3ac] ;  /* 0x00007580ff0577ac */ /* 0x000ee20008000800 */
[----:B------:R-:W-:Y:S01]  /*2ec0*/  MOV R34, R9 ;  /* 0x0000000900227202 */ /* 0x000fe20000000f00 */
[----:B------:R-:W-:Y:S02]  /*2ed0*/  UIADD3 UR4, UPT, UPT, UR4, 0x1, URZ ;  /* 0x0000000104047890 */ /* 0x000fe4000fffe0ff */
[----:B---3--:R-:W-:-:S03]  /*2ee0*/  UISETP.GE.AND UP0, UPT, UR15, UR5, UPT ;  /* 0x000000050f00728c */ /* 0x008fc6000bf06270 */
[----:B------:R-:W-:Y:S01]  /*2ef0*/  UMOV UR5, UR15 ;  /* 0x0000000f00057c82 */ /* 0x000fe20008000000 */
[----:B------:R-:W-:Y:S06]  /*2f00*/  BAR.SYNC.DEFER_BLOCKING 0x0 ;  /* 0x0000000000007b1d */ /* 0x000fec0000010000 */
[----:B------:R-:W-:Y:S05]  /*2f10*/  BRA.U !UP0, `(.L_x_37) ;  /* 0xffffffd108f07547 */ /* 0x000fea000b83ffff */
.L_x_0:
[----:B------:R-:W-:-:S13]  /*2f20*/  ISETP.GE.AND P0, PT, R32, R5, PT ;  /* 0x000000052000720c */ /* 0x000fda0003f06270 */
[----:B------:R-:W-:Y:S05]  /*2f30*/  @P0 EXIT ;  /* 0x000000000000094d */ /* 0x000fea0003800000 */
[----:B0-----:R-:W0:Y:S01]  /*2f40*/  LDC.64 R2, c[0x0][0x398] ;  /* 0x0000e600ff027b82 */ /* 0x001e220000000a00 */
[----:B------:R-:W3:Y:S01]  /*2f50*/  LDCU UR4, c[0x0][0x360] ;  /* 0x00006c00ff0477ac */ /* 0x000ee20008000800 */
[----:B------:R-:W4:Y:S02]  /*2f60*/  LDCU UR5, c[0x0][0x3b0] ;  /* 0x00007600ff0577ac */ /* 0x000f240008000800 */
.L_x_40:
[----:B------:R-:W-:-:S05]  /*2f70*/  IADD3 R5, PT, PT, R32, UR7, RZ ;  /* 0x0000000720057c10 */ /* 0x000fca000fffe0ff */
[----:B0-----:R-:W-:-:S05]  /*2f80*/  IMAD.WIDE R4, R5, 0x4, R2 ;  /* 0x0000000405047825 */ /* 0x001fca00078e0202 */
[----:B------:R-:W5:Y:S01]  /*2f90*/  LDG.E R0, desc[UR20][R4.64] ;  /* 0x0000001404007981 */ /* 0x000f62000c1e1900 */
[----:B------:R-:W0:Y:S01]  /*2fa0*/  MUFU.RCP R6, R31 ;  /* 0x0000001f00067308 */ /* 0x000e220000001000 */
[----:B------:R-:W-:Y:S01]  /*2fb0*/  BSSY.RECONVERGENT B0, `(.L_x_38) ;  /* 0x000000b000007945 */ /* 0x000fe20003800200 */
[----:B0-----:R-:W-:-:S04]  /*2fc0*/  FFMA R7, R6, -R31, 1 ;  /* 0x3f80000006077423 */ /* 0x001fc8000000081f */
[----:B------:R-:W-:Y:S02]  /*2fd0*/  FFMA R7, R6, R7, R6 ;  /* 0x0000000706077223 */ /* 0x000fe40000000006 */
[----:B-----5:R-:W0:Y:S02]  /*2fe0*/  FCHK P0, R0, R31 ;  /* 0x0000001f00007302 */ /* 0x020e240000000000 */
[----:B------:R-:W-:-:S04]  /*2ff0*/  FFMA R6, R0, R7, RZ ;  /* 0x0000000700067223 */ /* 0x000fc800000000ff */
[----:B------:R-:W-:-:S04]  /*3000*/  FFMA R8, R6, -R31, R0 ;  /* 0x8000001f06087223 */ /* 0x000fc80000000000 */
[----:B------:R-:W-:Y:S01]  /*3010*/  FFMA R7, R7, R8, R6 ;  /* 0x0000000807077223 */ /* 0x000fe20000000006 */
[----:B0-----:R-:W-:Y:S06]  /*3020*/  @!P0 BRA `(.L_x_39) ;  /* 0x00000000000c8947 */ /* 0x001fec0003800000 */
[----:B------:R-:W-:-:S07]  /*3030*/  MOV R6, 0x3050 ;  /* 0x0000305000067802 */ /* 0x000fce0000000f00 */
[----:B-1234-:R-:W-:Y:S05]  /*3040*/  CALL.REL.NOINC `($__internal_0_$__cuda_sm3x_div_rn_noftz_f32_slowpath) ;  /* 0x0000000400387944 */ /* 0x01efea0003c00000 */
[----:B------:R-:W-:-:S07]  /*3050*/  MOV R7, R0 ;  /* 0x0000000000077202 */ /* 0x000fce0000000f00 */
.L_x_39:
[----:B---34-:R-:W-:Y:S05]  /*3060*/  BSYNC.RECONVERGENT B0 ;  /* 0x0000000000007941 */ /* 0x018fea0003800200 */
.L_x_38:
[----:B------:R0:W-:Y:S01]  /*3070*/  STG.E desc[UR20][R4.64], R7 ;  /* 0x0000000704007986 */ /* 0x0001e2000c101914 */
[----:B------:R-:W-:-:S04]  /*3080*/  IADD3 R32, PT, PT, R32, UR4, RZ ;  /* 0x0000000420207c10 */ /* 0x000fc8000fffe0ff */
[----:B------:R-:W-:-:S13]  /*3090*/  ISETP.GE.AND P0, PT, R32, UR5, PT ;  /* 0x0000000520007c0c */ /* 0x000fda000bf06270 */
[----:B0-----:R-:W-:Y:S05]  /*30a0*/  @!P0 BRA `(.L_x_40) ;  /* 0xfffffffc00b08947 */ /* 0x001fea000383ffff */
[----:B------:R-:W-:Y:S05]  /*30b0*/  EXIT ;  /* 0x000000000000794d */ /* 0x000fea0003800000 */
.L_x_22:
[----:B------:R-:W-:Y:S02]  /*30c0*/  HFMA2 R13, -RZ, RZ, 0, 9.5367431640625e-07 ;  /* 0x00000010ff0d7431 */ /* 0x000fe400000001ff */
[----:B------:R-:W-:Y:S01]  /*30d0*/  IMAD.MOV.U32 R15, RZ, RZ, 0x1f ;  /* 0x0000001fff0f7424 */ /* 0x000fe200078e00ff */
[----:B------:R-:W-:-:S07]  /*30e0*/  MOV R10, 0xffffffff ;  /* 0xffffffff000a7802 */ /* 0x000fce0000000f00 */
[----:B012---:R-:W-:Y:S05]  /*30f0*/  WARPSYNC.COLLECTIVE R10, `(.L_x_41) ;  /* 0x000000000a087348 */ /* 0x007fea0003c00000 */
[----:B--2---:R2:W3:Y:S02]  /*3100*/  SHFL.BFLY P2, R11, R4, R13, R15 ;  /* 0x0c00000d040b7389 */ /* 0x0044e4000004000f */
[----:B0123--:R-:W-:Y:S05]  /*3110*/  ENDCOLLECTIVE ;  /* 0x000000000000791b */ /* 0x00ffea0003800000 */
.L_x_41:
[----:B------:R-:W-:Y:S01]  /*3120*/  HFMA2 R13, -RZ, RZ, 0, 4.76837158203125e-07 ;  /* 0x00000008ff0d7431 */ /* 0x000fe200000001ff */
[----:B------:R-:W-:-:S04]  /*3130*/  MOV R5, R11 ;  /* 0x0000000b00057202 */ /* 0x000fc80000000f00 */
[----:B------:R-:W-:-:S04]  /*3140*/  FMNMX R5, R5, R4, !PT ;  /* 0x0000000405057209 */ /* 0x000fc80007800000 */
[----:B------:R-:W-:-:S07]  /*3150*/  MOV R4, R5 ;  /* 0x0000000500047202 */ /* 0x000fce0000000f00 */
[----:B------:R-:W-:Y:S05]  /*3160*/  WARPSYNC.COLLECTIVE R10, `(.L_x_42) ;  /* 0x000000000a087348 */ /* 0x000fea0003c00000 */
[----:B------:R0:W1:Y:S02]  /*3170*/  SHFL.BFLY P2, R11, R4, R13, R15 ;  /* 0x0c00000d040b7389 */ /* 0x000064000004000f */
[----:B01----:R-:W-:Y:S05]  /*3180*/  ENDCOLLECTIVE ;  /* 0x000000000000791b */ /* 0x003fea0003800000 */
.L_x_42:
[----:B------:R-:W-:Y:S01]  /*3190*/  HFMA2 R13, -RZ, RZ, 0, 2.384185791015625e-07 ;  /* 0x00000004ff0d7431 */ /* 0x000fe200000001ff */
[----:B------:R-:W-:-:S04]  /*31a0*/  MOV R6, R11 ;  /* 0x0000000b00067202 */ /* 0x000fc80000000f00 */
[----:B------:R-:W-:-:S04]  /*31b0*/  FMNMX R6, R5, R6, !PT ;  /* 0x0000000605067209 */ /* 0x000fc80007800000 */
[----:B------:R-:W-:-:S07]  /*31c0*/  MOV R4, R6 ;  /* 0x0000000600047202 */ /* 0x000fce0000000f00 */
[----:B------:R-:W-:Y:S05]  /*31d0*/  WARPSYNC.COLLECTIVE R10, `(.L_x_43) ;  /* 0x000000000a087348 */ /* 0x000fea0003c00000 */
[----:B------:R0:W1:Y:S02]  /*31e0*/  SHFL.BFLY P2, R11, R4, R13, R15 ;  /* 0x0c00000d040b7389 */ /* 0x000064000004000f */
[----:B01----:R-:W-:Y:S05]  /*31f0*/  ENDCOLLECTIVE ;  /* 0x000000000000791b */ /* 0x003fea0003800000 */
.L_x_43:
[----:B------:R-:W-:Y:S02]  /*3200*/  HFMA2 R13, -RZ, RZ, 0, 1.1920928955078125e-07 ;  /* 0x00000002ff0d7431 */ /* 0x000fe400000001ff */
[----:B------:R-:W-:-:S05]  /*3210*/  IMAD.MOV.U32 R7, RZ, RZ, R11 ;  /* 0x000000ffff077224 */ /* 0x000fca00078e000b */
[----:B------:R-:W-:-:S04]  /*3220*/  FMNMX R7, R6, R7, !PT ;  /* 0x0000000706077209 */ /* 0x000fc80007800000 */
[----:B------:R-:W-:-:S07]  /*3230*/  MOV R4, R7 ;  /* 0x0000000700047202 */ /* 0x000fce0000000f00 */
[----:B------:R-:W-:Y:S05]  /*3240*/  WARPSYNC.COLLECTIVE R10, `(.L_x_44) ;  /* 0x000000000a087348 */ /* 0x000fea0003c00000 */
[----:B------:R0:W1:Y:S02]  /*3250*/  SHFL.BFLY P2, R11, R4, R13, R15 ;  /* 0x0c00000d040b7389 */ /* 0x000064000004000f */
[----:B01----:R-:W-:Y:S05]  /*3260*/  ENDCOLLECTIVE ;  /* 0x000000000000791b */ /* 0x003fea0003800000 */
.L_x_44:
[----:B------:R-:W-:Y:S01]  /*3270*/  HFMA2 R13, -RZ, RZ, 0, 5.9604644775390625e-08 ;  /* 0x00000001ff0d7431 */ /* 0x000fe200000001ff */
[----:B------:R-:W-:-:S04]  /*3280*/  MOV R8, R11 ;  /* 0x0000000b00087202 */ /* 0x000fc80000000f00 */
[----:B------:R-:W-:-:S04]  /*3290*/  FMNMX R8, R7, R8, !PT ;  /* 0x0000000807087209 */ /* 0x000fc80007800000 */
[----:B------:R-:W-:-:S07]  /*32a0*/  MOV R4, R8 ;  /* 0x0000000800047202 */ /* 0x000fce0000000f00 */
[----:B------:R-:W-:Y:S05]  /*32b0*/  WARPSYNC.COLLECTIVE R10, `(.L_x_45) ;  /* 0x000000000a087348 */ /* 0x000fea0003c00000 */
[----:B------:R0:W1:Y:S02]  /*32c0*/  SHFL.BFLY P2, R11, R4, R13, R15 ;  /* 0x0c00000d040b7389 */ /* 0x000064000004000f */
[----:B01----:R-:W-:Y:S05]  /*32d0*/  ENDCOLLECTIVE ;  /* 0x000000000000791b */ /* 0x003fea0003800000 */
.L_x_45:
[----:B------:R-:W-:Y:S01]  /*32e0*/  MOV R9, R11 ;  /* 0x0000000b00097202 */ /* 0x000fe20000000f00 */
[----:B------:R-:W-:Y:S06]  /*32f0*/  BRA `(.L_x_46) ;  /* 0xffffffe800847947 */ /* 0x000fec000383ffff */
.L_x_27:
[----:B------:R-:W-:Y:S02]  /*3300*/  HFMA2 R13, -RZ, RZ, 0, 9.5367431640625e-07 ;  /* 0x00000010ff0d7431 */ /* 0x000fe400000001ff */
[----:B------:R-:W-:Y:S01]  /*3310*/  IMAD.MOV.U32 R15, RZ, RZ, 0x1f ;  /* 0x0000001fff0f7424 */ /* 0x000fe200078e00ff */
[----:B------:R-:W-:-:S07]  /*3320*/  MOV R10, 0xffffffff ;  /* 0xffffffff000a7802 */ /* 0x000fce0000000f00 */
[----:B0123--:R-:W-:Y:S05]  /*3330*/  WARPSYNC.COLLECTIVE R10, `(.L_x_47) ;  /* 0x000000000a087348 */ /* 0x00ffea0003c00000 */
[----:B0--3--:R0:W3:Y:S02]  /*3340*/  SHFL.BFLY P2, R11, R4, R13, R15 ;  /* 0x0c00000d040b7389 */ /* 0x0090e4000004000f */
[----:B0123--:R-:W-:Y:S05]  /*3350*/  ENDCOLLECTIVE ;  /* 0x000000000000791b */ /* 0x00ffea0003800000 */
.L_x_47:
[----:B------:R-:W-:Y:S01]  /*3360*/  HFMA2 R13, -RZ, RZ, 0, 4.76837158203125e-07 ;  /* 0x00000008ff0d7431 */ /* 0x000fe200000001ff */
[----:B------:R-:W-:-:S05]  /*3370*/  MOV R5, R11 ;  /* 0x0000000b00057202 */ /* 0x000fca0000000f00 */
[----:B------:R-:W-:-:S05]  /*3380*/  FADD R5, R5, R4 ;  /* 0x0000000405057221 */ /* 0x000fca0000000000 */
[----:B------:R-:W-:-:S07]  /*3390*/  MOV R4, R5 ;  /* 0x0000000500047202 */ /* 0x000fce0000000f00 */
[----:B------:R-:W-:Y:S05]  /*33a0*/  WARPSYNC.COLLECTIVE R10, `(.L_x_48) ;  /* 0x000000000a087348 */ /* 0x000fea0003c00000 */
[----:B------:R0:W1:Y:S02]  /*33b0*/  SHFL.BFLY P2, R11, R4, R13, R15 ;  /* 0x0c00000d040b7389 */ /* 0x000064000004000f */
[----:B01----:R-:W-:Y:S05]  /*33c0*/  ENDCOLLECTIVE ;  /* 0x000000000000791b */ /* 0x003fea0003800000 */
.L_x_48:
[----:B------:R-:W-:Y:S01]  /*33d0*/  HFMA2 R13, -RZ, RZ, 0, 2.384185791015625e-07 ;  /* 0x00000004ff0d7431 */ /* 0x000fe200000001ff */
[----:B------:R-:W-:-:S05]  /*33e0*/  MOV R6, R11 ;  /* 0x0000000b00067202 */ /* 0x000fca0000000f00 */
[----:B------:R-:W-:-:S05]  /*33f0*/  FADD R6, R5, R6 ;  /* 0x0000000605067221 */ /* 0x000fca0000000000 */
[----:B------:R-:W-:-:S07]  /*3400*/  MOV R4, R6 ;  /* 0x0000000600047202 */ /* 0x000fce0000000f00 */
[----:B------:R-:W-:Y:S05]  /*3410*/  WARPSYNC.COLLECTIVE R10, `(.L_x_49) ;  /* 0x000000000a087348 */ /* 0x000fea0003c00000 */
[----:B------:R0:W1:Y:S02]  /*3420*/  SHFL.BFLY P2, R11, R4, R13, R15 ;  /* 0x0c00000d040b7389 */ /* 0x000064000004000f */
[----:B01----:R-:W-:Y:S05]  /*3430*/  ENDCOLLECTIVE ;  /* 0x000000000000791b */ /* 0x003fea0003800000 */
.L_x_49:
[----:B------:R-:W-:Y:S02]  /*3440*/  HFMA2 R13, -RZ, RZ, 0, 1.1920928955078125e-07 ;  /* 0x00000002ff0d7431 */ /* 0x000fe400000001ff */
[----:B------:R-:W-:-:S04]  /*3450*/  IMAD.MOV.U32 R7, RZ, RZ, R11 ;  /* 0x000000ffff077224 */ /* 0x000fc800078e000b */
[----:B------:R-:W-:-:S05]  /*3460*/  FADD R7, R6, R7 ;  /* 0x0000000706077221 */ /* 0x000fca0000000000 */
[----:B------:R-:W-:-:S07]  /*3470*/  MOV R4, R7 ;  /* 0x0000000700047202 */ /* 0x000fce0000000f00 */
[----:B------:R-:W-:Y:S05]  /*3480*/  WARPSYNC.COLLECTIVE R10, `(.L_x_50) ;  /* 0x000000000a087348 */ /* 0x000fea0003c00000 */
[----:B------:R0:W1:Y:S02]  /*3490*/  SHFL.BFLY P2, R11, R4, R13, R15 ;  /* 0x0c00000d040b7389 */ /* 0x000064000004000f */
[----:B01----:R-:W-:Y:S05]  /*34a0*/  ENDCOLLECTIVE ;  /* 0x000000000000791b */ /* 0x003fea0003800000 */
.L_x_50:
[----:B------:R-:W-:Y:S01]  /*34b0*/  HFMA2 R13, -RZ, RZ, 0, 5.9604644775390625e-08 ;  /* 0x00000001ff0d7431 */ /* 0x000fe200000001ff */
[----:B------:R-:W-:-:S05]  /*34c0*/  MOV R8, R11 ;  /* 0x0000000b00087202 */ /* 0x000fca0000000f00 */
[----:B------:R-:W-:-:S05]  /*34d0*/  FADD R8, R7, R8 ;  /* 0x0000000807087221 */ /* 0x000fca0000000000 */
[----:B------:R-:W-:-:S07]  /*34e0*/  MOV R4, R8 ;  /* 0x0000000800047202 */ /* 0x000fce0000000f00 */
[----:B------:R-:W-:Y:S05]  /*34f0*/  WARPSYNC.COLLECTIVE R10, `(.L_x_51) ;  /* 0x000000000a087348 */ /* 0x000fea0003c00000 */
[----:B------:R0:W1:Y:S02]  /*3500*/  SHFL.BFLY P2, R11, R4, R13, R15 ;  /* 0x0c00000d040b7389 */ /* 0x000064000004000f */
[----:B01----:R-:W-:Y:S05]  /*3510*/  ENDCOLLECTIVE ;  /* 0x000000000000791b */ /* 0x003fea0003800000 */
.L_x_51:
[----:B------:R-:W-:Y:S05]  /*3520*/  BRA `(.L_x_52) ;  /* 0xffffffec00087947 */ /* 0x000fea000383ffff */
        .weak           $__internal_0_$__cuda_sm3x_div_rn_noftz_f32_slowpath
        .type           $__internal_0_$__cuda_sm3x_div_rn_noftz_f32_slowpath,@function
        .size           $__internal_0_$__cuda_sm3x_div_rn_noftz_f32_slowpath,(.L_x_115 - $__internal_0_$__cuda_sm3x_div_rn_noftz_f32_slowpath)
$__internal_0_$__cuda_sm3x_div_rn_noftz_f32_slowpath:
[----:B------:R-:W-:Y:S01]  /*3530*/  SHF.R.U32.HI R8, RZ, 0x17, R31 ;  /* 0x00000017ff087819 */ /* 0x000fe2000001161f */
[----:B------:R-:W-:Y:S01]  /*3540*/  BSSY.RECONVERGENT B1, `(.L_x_53) ;  /* 0x0000064000017945 */ /* 0x000fe20003800200 */
[--C-:B------:R-:W-:Y:S01]  /*3550*/  SHF.R.U32.HI R7, RZ, 0x17, R0.reuse ;  /* 0x00000017ff077819 */ /* 0x100fe20000011600 */
[----:B------:R-:W-:Y:S01]  /*3560*/  IMAD.MOV.U32 R9, RZ, RZ, R0 ;  /* 0x000000ffff097224 */ /* 0x000fe200078e0000 */
[----:B------:R-:W-:Y:S02]  /*3570*/  LOP3.LUT R8, R8, 0xff, RZ, 0xc0, !PT ;  /* 0x000000ff08087812 */ /* 0x000fe400078ec0ff */
[----:B------:R-:W-:Y:S02]  /*3580*/  LOP3.LUT R14, R7, 0xff, RZ, 0xc0, !PT ;  /* 0x000000ff070e7812 */ /* 0x000fe400078ec0ff */
[----:B------:R-:W-:Y:S02]  /*3590*/  IADD3 R12, PT, PT, R8, -0x1, RZ ;  /* 0xffffffff080c7810 */ /* 0x000fe40007ffe0ff */
[----:B------:R-:W-:-:S02]  /*35a0*/  IADD3 R11, PT, PT, R14, -0x1, RZ ;  /* 0xffffffff0e0b7810 */ /* 0x000fc40007ffe0ff */
[----:B------:R-:W-:Y:S02]  /*35b0*/  ISETP.GT.U32.AND P0, PT, R12, 0xfd, PT ;  /* 0x000000fd0c00780c */ /* 0x000fe40003f04070 */
[----:B------:R-:W-:Y:S02]  /*35c0*/  MOV R10, R31 ;  /* 0x0000001f000a7202 */ /* 0x000fe40000000f00 */
[----:B------:R-:W-:-:S13]  /*35d0*/  ISETP.GT.U32.OR P0, PT, R11, 0xfd, P0 ;  /* 0x000000fd0b00780c */ /* 0x000fda0000704470 */
[----:B------:R-:W-:Y:S01]  /*35e0*/  @!P0 MOV R7, RZ ;  /* 0x000000ff00078202 */ /* 0x000fe20000000f00 */
[----:B------:R-:W-:Y:S06]  /*35f0*/  @!P0 BRA `(.L_x_54) ;  /* 0x00000000005c8947 */ /* 0x000fec0003800000 */
[----:B------:R-:W-:Y:S02]  /*3600*/  FSETP.GTU.FTZ.AND P1, PT, |R31|, +INF , PT ;  /* 0x7f8000001f00780b */ /* 0x000fe40003f3c200 */
[----:B------:R-:W-:-:S04]  /*3610*/  FSETP.GTU.FTZ.AND P0, PT, |R0|, +INF , PT ;  /* 0x7f8000000000780b */ /* 0x000fc80003f1c200 */
[----:B------:R-:W-:-:S13]  /*3620*/  PLOP3.LUT P0, PT, P0, P1, PT, 0xf8, 0x8f ;  /* 0x00000000008f781c */ /* 0x000fda0000703f70 */
[----:B------:R-:W-:Y:S05]  /*3630*/  @P0 BRA `(.L_x_55) ;  /* 0x00000004004c0947 */ /* 0x000fea0003800000 */
[----:B------:R-:W-:-:S13]  /*3640*/  LOP3.LUT P0, RZ, R10, 0x7fffffff, R9, 0xc8, !PT ;  /* 0x7fffffff0aff7812 */ /* 0x000fda000780c809 */
[----:B------:R-:W-:Y:S05]  /*3650*/  @!P0 BRA `(.L_x_56) ;  /* 0x00000004003c8947 */ /* 0x000fea0003800000 */
[C---:B------:R-:W-:Y:S02]  /*3660*/  FSETP.NEU.FTZ.AND P2, PT, |R0|.reuse, +INF , PT ;  /* 0x7f8000000000780b */ /* 0x040fe40003f5d200 */
[----:B------:R-:W-:Y:S02]  /*3670*/  FSETP.NEU.FTZ.AND P1, PT, |R31|, +INF , PT ;  /* 0x7f8000001f00780b */ /* 0x000fe40003f3d200 */
[----:B------:R-:W-:-:S11]  /*3680*/  FSETP.NEU.FTZ.AND P0, PT, |R0|, +INF , PT ;  /* 0x7f8000000000780b */ /* 0x000fd60003f1d200 */
[----:B------:R-:W-:Y:S05]  /*3690*/  @!P1 BRA !P2, `(.L_x_56) ;  /* 0x00000004002c9947 */ /* 0x000fea0005000000 */
[----:B------:R-:W-:-:S04]  /*36a0*/  LOP3.LUT P2, RZ, R9, 0x7fffffff, RZ, 0xc0, !PT ;  /* 0x7fffffff09ff7812 */ /* 0x000fc8000784c0ff */
[----:B------:R-:W-:-:S13]  /*36b0*/  PLOP3.LUT P1, PT, P1, P2, PT, 0x2f, 0xf2 ;  /* 0x0000000000f2781c */ /* 0x000fda0000f24577 */
[----:B------:R-:W-:Y:S05]  /*36c0*/  @P1 BRA `(.L_x_57) ;  /* 0x0000000400181947 */ /* 0x000fea0003800000 */
[----:B------:R-:W-:-:S04]  /*36d0*/  LOP3.LUT P1, RZ, R10, 0x7fffffff, RZ, 0xc0, !PT ;  /* 0x7fffffff0aff7812 */ /* 0x000fc8000782c0ff */
[----:B------:R-:W-:-:S13]  /*36e0*/  PLOP3.LUT P0, PT, P0, P1, PT, 0x2f, 0xf2 ;  /* 0x0000000000f2781c */ /* 0x000fda0000702577 */
[----:B------:R-:W-:Y:S05]  /*36f0*/  @P0 BRA `(.L_x_58) ;  /* 0x0000000400000947 */ /* 0x000fea0003800000 */
[----:B------:R-:W-:Y:S02]  /*3700*/  ISETP.GE.AND P0, PT, R11, RZ, PT ;  /* 0x000000ff0b00720c */ /* 0x000fe40003f06270 */
[----:B------:R-:W-:-:S11]  /*3710*/  ISETP.GE.AND P1, PT, R12, RZ, PT ;  /* 0x000000ff0c00720c */ /* 0x000fd60003f26270 */
[----:B------:R-:W-:Y:S01]  /*3720*/  @P0 MOV R7, RZ ;  /* 0x000000ff00070202 */ /* 0x000fe20000000f00 */
[----:B------:R-:W-:Y:S01]  /*3730*/  @!P0 FFMA R9, R0, 1.84467440737095516160e+19, RZ ;  /* 0x5f80000000098823 */ /* 0x000fe200000000ff */
[----:B------:R-:W-:Y:S01]  /*3740*/  @!P0 MOV R7, 0xffffffc0 ;  /* 0xffffffc000078802 */ /* 0x000fe20000000f00 */
[----:B------:R-:W-:-:S03]  /*3750*/  @!P1 FFMA R10, R31, 1.84467440737095516160e+19, RZ ;  /* 0x5f8000001f0a9823 */ /* 0x000fc600000000ff */
[----:B------:R-:W-:-:S07]  /*3760*/  @!P1 IADD3 R7, PT, PT, R7, 0x40, RZ ;  /* 0x0000004007079810 */ /* 0x000fce0007ffe0ff */
.L_x_54:
[----:B------:R-:W-:Y:S01]  /*3770*/  LEA R11, R8, 0xc0800000, 0x17 ;  /* 0xc0800000080b7811 */ /* 0x000fe200078eb8ff */
[----:B------:R-:W-:Y:S03]  /*3780*/  BSSY.RECONVERGENT B2, `(.L_x_59) ;  /* 0x0000036000027945 */ /* 0x000fe60003800200 */
[----:B------:R-:W-:Y:S02]  /*3790*/  IADD3 R11, PT, PT, -R11, R10, RZ ;  /* 0x0000000a0b0b7210 */ /* 0x000fe40007ffe1ff */
[----:B------:R-:W-:Y:S02]  /*37a0*/  IADD3 R10, PT, PT, R14, -0x7f, RZ ;  /* 0xffffff810e0a7810 */ /* 0x000fe40007ffe0ff */
[----:B------:R-:W0:Y:S01]  /*37b0*/  MUFU.RCP R12, R11 ;  /* 0x0000000b000c7308 */ /* 0x000e220000001000 */
[----:B------:R-:W-:Y:S02]  /*37c0*/  FADD.FTZ R13, -R11, -RZ ;  /* 0x800000ff0b0d7221 */ /* 0x000fe40000010100 */
[C---:B------:R-:W-:Y:S01]  /*37d0*/  IMAD R0, R10.reuse, -0x800000, R9 ;  /* 0xff8000000a007824 */ /* 0x040fe200078e0209 */
[----:B------:R-:W-:-:S05]  /*37e0*/  IADD3 R10, PT, PT, R10, 0x7f, -R8 ;  /* 0x0000007f0a0a7810 */ /* 0x000fca0007ffe808 */
[----:B------:R-:W-:Y:S02]  /*37f0*/  IMAD.IADD R7, R10, 0x1, R7 ;  /* 0x000000010a077824 */ /* 0x000fe400078e0207 */
[----:B0-----:R-:W-:-:S04]  /*3800*/  FFMA R15, R12, R13, 1 ;  /* 0x3f8000000c0f7423 */ /* 0x001fc8000000000d */
[----:B------:R-:W-:-:S04]  /*3810*/  FFMA R14, R12, R15, R12 ;  /* 0x0000000f0c0e7223 */ /* 0x000fc8000000000c */
[----:B------:R-:W-:-:S04]  /*3820*/  FFMA R9, R0, R14, RZ ;  /* 0x0000000e00097223 */ /* 0x000fc800000000ff */
[----:B------:R-:W-:-:S04]  /*3830*/  FFMA R12, R13, R9, R0 ;  /* 0x000000090d0c7223 */ /* 0x000fc80000000000 */
[----:B------:R-:W-:-:S04]  /*3840*/  FFMA R15, R14, R12, R9 ;  /* 0x0000000c0e0f7223 */ /* 0x000fc80000000009 */
[----:B------:R-:W-:-:S04]  /*3850*/  FFMA R12, R13, R15, R0 ;  /* 0x0000000f0d0c7223 */ /* 0x000fc80000000000 */
[----:B------:R-:W-:-:S05]  /*3860*/  FFMA R0, R14, R12, R15 ;  /* 0x0000000c0e007223 */ /* 0x000fca000000000f */
[----:B------:R-:W-:-:S04]  /*3870*/  SHF.R.U32.HI R8, RZ, 0x17, R0 ;  /* 0x00000017ff087819 */ /* 0x000fc80000011600 */
[----:B------:R-:W-:-:S04]  /*3880*/  LOP3.LUT R8, R8, 0xff, RZ, 0xc0, !PT ;  /* 0x000000ff08087812 */ /* 0x000fc800078ec0ff */
[----:B------:R-:W-:-:S04]  /*3890*/  IADD3 R11, PT, PT, R8, R7, RZ ;  /* 0x00000007080b7210 */ /* 0x000fc80007ffe0ff */
[----:B------:R-:W-:-:S04]  /*38a0*/  IADD3 R8, PT, PT, R11, -0x1, RZ ;  /* 0xffffffff0b087810 */ /* 0x000fc80007ffe0ff */
[----:B------:R-:W-:-:S13]  /*38b0*/  ISETP.GE.U32.AND P0, PT, R8, 0xfe, PT ;  /* 0x000000fe0800780c */ /* 0x000fda0003f06070 */
[----:B------:R-:W-:Y:S05]  /*38c0*/  @!P0 BRA `(.L_x_60) ;  /* 0x0000000000808947 */ /* 0x000fea0003800000 */
[----:B------:R-:W-:-:S13]  /*38d0*/  ISETP.GT.AND P0, PT, R11, 0xfe, PT ;  /* 0x000000fe0b00780c */ /* 0x000fda0003f04270 */
[----:B------:R-:W-:Y:S05]  /*38e0*/  @P0 BRA `(.L_x_61) ;  /* 0x00000000006c0947 */ /* 0x000fea0003800000 */
[----:B------:R-:W-:-:S13]  /*38f0*/  ISETP.GE.AND P0, PT, R11, 0x1, PT ;  /* 0x000000010b00780c */ /* 0x000fda0003f06270 */
[----:B------:R-:W-:Y:S05]  /*3900*/  @P0 BRA `(.L_x_62) ;  /* 0x0000000000740947 */ /* 0x000fea0003800000 */
[----:B------:R-:W-:Y:S02]  /*3910*/  ISETP.GE.AND P0, PT, R11, -0x18, PT ;  /* 0xffffffe80b00780c */ /* 0x000fe40003f06270 */
[----:B------:R-:W-:-:S11]  /*3920*/  LOP3.LUT R0, R0, 0x80000000, RZ, 0xc0, !PT ;  /* 0x8000000000007812 */ /* 0x000fd600078ec0ff */
[----:B------:R-:W-:Y:S05]  /*3930*/  @!P0 BRA `(.L_x_62) ;  /* 0x0000000000688947 */ /* 0x000fea0003800000 */
[CCC-:B------:R-:W-:Y:S01]  /*3940*/  FFMA.RZ R7, R14.reuse, R12.reuse, R15.reuse ;  /* 0x0000000c0e077223 */ /* 0x1c0fe2000000c00f */
[C---:B------:R-:W-:Y:S01]  /*3950*/  IADD3 R10, PT, PT, R11.reuse, 0x20, RZ ;  /* 0x000000200b0a7810 */ /* 0x040fe20007ffe0ff */
[CCC-:B------:R-:W-:Y:S01]  /*3960*/  FFMA.RM R8, R14.reuse, R12.reuse, R15.reuse ;  /* 0x0000000c0e087223 */ /* 0x1c0fe2000000400f */
[----:B------:R-:W-:Y:S02]  /*3970*/  ISETP.NE.AND P2, PT, R11, RZ, PT ;  /* 0x000000ff0b00720c */ /* 0x000fe40003f45270 */
[----:B------:R-:W-:Y:S01]  /*3980*/  LOP3.LUT R9, R7, 0x7fffff, RZ, 0xc0, !PT ;  /* 0x007fffff07097812 */ /* 0x000fe200078ec0ff */
[----:B------:R-:W-:Y:S01]  /*3990*/  FFMA.RP R7, R14, R12, R15 ;  /* 0x0000000c0e077223 */ /* 0x000fe2000000800f */
[----:B------:R-:W-:Y:S02]  /*39a0*/  ISETP.NE.AND P1, PT, R11, RZ, PT ;  /* 0x000000ff0b00720c */ /* 0x000fe40003f25270 */
[----:B------:R-:W-:Y:S02]  /*39b0*/  LOP3.LUT R9, R9, 0x800000, RZ, 0xfc, !PT ;  /* 0x0080000009097812 */ /* 0x000fe400078efcff */
[----:B------:R-:W-:-:S02]  /*39c0*/  IADD3 R11, PT, PT, -R11, RZ, RZ ;  /* 0x000000ff0b0b7210 */ /* 0x000fc40007ffe1ff */
[----:B------:R-:W-:Y:S02]  /*39d0*/  SHF.L.U32 R10, R9, R10, RZ ;  /* 0x0000000a090a7219 */ /* 0x000fe400000006ff */
[----:B------:R-:W-:Y:S02]  /*39e0*/  FSETP.NEU.FTZ.AND P0, PT, R7, R8, PT ;  /* 0x000000080700720b */ /* 0x000fe40003f1d000 */
[----:B------:R-:W-:Y:S02]  /*39f0*/  SEL R8, R11, RZ, P2 ;  /* 0x000000ff0b087207 */ /* 0x000fe40001000000 */
[----:B------:R-:W-:Y:S02]  /*3a00*/  ISETP.NE.AND P1, PT, R10, RZ, P1 ;  /* 0x000000ff0a00720c */ /* 0x000fe40000f25270 */
[----:B------:R-:W-:Y:S02]  /*3a10*/  SHF.R.U32.HI R8, RZ, R8, R9 ;  /* 0x00000008ff087219 */ /* 0x000fe40000011609 */
[----:B------:R-:W-:-:S02]  /*3a20*/  PLOP3.LUT P0, PT, P0, P1, PT, 0xf8, 0x8f ;  /* 0x00000000008f781c */ /* 0x000fc40000703f70 */
[----:B------:R-:W-:Y:S02]  /*3a30*/  SHF.R.U32.HI R10, RZ, 0x1, R8 ;  /* 0x00000001ff0a7819 */ /* 0x000fe40000011608 */
[----:B------:R-:W-:-:S04]  /*3a40*/  SEL R7, RZ, 0x1, !P0 ;  /* 0x00000001ff077807 */ /* 0x000fc80004000000 */
[----:B------:R-:W-:-:S04]  /*3a50*/  LOP3.LUT R7, R7, 0x1, R10, 0xf8, !PT ;  /* 0x0000000107077812 */ /* 0x000fc800078ef80a */
[----:B------:R-:W-:-:S04]  /*3a60*/  LOP3.LUT R7, R7, R8, RZ, 0xc0, !PT ;  /* 0x0000000807077212 */ /* 0x000fc800078ec0ff */
[----:B------:R-:W-:-:S04]  /*3a70*/  IADD3 R7, PT, PT, R10, R7, RZ ;  /* 0x000000070a077210 */ /* 0x000fc80007ffe0ff */
[----:B------:R-:W-:Y:S01]  /*3a80*/  LOP3.LUT R0, R7, R0, RZ, 0xfc, !PT ;  /* 0x0000000007007212 */ /* 0x000fe200078efcff */
[----:B------:R-:W-:Y:S06]  /*3a90*/  BRA `(.L_x_62) ;  /* 0x0000000000107947 */ /* 0x000fec0003800000 */
.L_x_61:
[----:B------:R-:W-:-:S04]  /*3aa0*/  LOP3.LUT R0, R0, 0x80000000, RZ, 0xc0, !PT ;  /* 0x8000000000007812 */ /* 0x000fc800078ec0ff */
[----:B------:R-:W-:Y:S01]  /*3ab0*/  LOP3.LUT R0, R0, 0x7f800000, RZ, 0xfc, !PT ;  /* 0x7f80000000007812 */ /* 0x000fe200078efcff */
[----:B------:R-:W-:Y:S06]  /*3ac0*/  BRA `(.L_x_62) ;  /* 0x0000000000047947 */ /* 0x000fec0003800000 */
.L_x_60:
[----:B------:R-:W-:-:S07]  /*3ad0*/  LEA R0, R7, R0, 0x17 ;  /* 0x0000000007007211 */ /* 0x000fce00078eb8ff */
.L_x_62:
[----:B------:R-:W-:Y:S05]  /*3ae0*/  BSYNC.RECONVERGENT B2 ;  /* 0x0000000000027941 */ /* 0x000fea0003800200 */
.L_x_59:
[----:B------:R-:W-:Y:S05]  /*3af0*/  BRA `(.L_x_63) ;  /* 0x0000000000207947 */ /* 0x000fea0003800000 */
.L_x_58:
[----:B------:R-:W-:-:S04]  /*3b00*/  LOP3.LUT R0, R10, 0x80000000, R9, 0x48, !PT ;  /* 0x800000000a007812 */ /* 0x000fc800078e4809 */
[----:B------:R-:W-:Y:S01]  /*3b10*/  LOP3.LUT R0, R0, 0x7f800000, RZ, 0xfc, !PT ;  /* 0x7f80000000007812 */ /* 0x000fe200078efcff */
[----:B------:R-:W-:Y:S06]  /*3b20*/  BRA `(.L_x_63) ;  /* 0x0000000000147947 */ /* 0x000fec0003800000 */
.L_x_57:
[----:B------:R-:W-:Y:S01]  /*3b30*/  LOP3.LUT R0, R10, 0x80000000, R9, 0x48, !PT ;  /* 0x800000000a007812 */ /* 0x000fe200078e4809 */
[----:B------:R-:W-:Y:S06]  /*3b40*/  BRA `(.L_x_63) ;  /* 0x00000000000c7947 */ /* 0x000fec0003800000 */
.L_x_56:
[----:B------:R-:W0:Y:S01]  /*3b50*/  MUFU.RSQ R0, -QNAN ;  /* 0xffc0000000007908 */ /* 0x000e220000001400 */
[----:B------:R-:W-:Y:S05]  /*3b60*/  BRA `(.L_x_63) ;  /* 0x0000000000047947 */ /* 0x000fea0003800000 */
.L_x_55:
[----:B------:R-:W-:-:S07]  /*3b70*/  FADD.FTZ R0, R0, R31 ;  /* 0x0000001f00007221 */ /* 0x000fce0000010000 */
.L_x_63:
[----:B------:R-:W-:Y:S05]  /*3b80*/  BSYNC.RECONVERGENT B1 ;  /* 0x0000000000017941 */ /* 0x000fea0003800200 */
.L_x_53:
[----:B------:R-:W-:-:S04]  /*3b90*/  HFMA2 R7, -RZ, RZ, 0, 0 ;  /* 0x00000000ff077431 */ /* 0x000fc800000001ff */
[----:B0-----:R-:W-:Y:S05]  /*3ba0*/  RET.REL.NODEC R6 `(_Z31attention_fwd_kernel_large_hdimILi64EEvPKfS1_S1_Pfiiiiif) ;  /* 0xffffffc406147950 */ /* 0x001fea0003c3ffff */
.L_x_64:
[----:B------:R-:W-:-:S00]  /*3bb0*/  BRA `(.L_x_64) ;  /* 0xfffffffc00fc7947 */ /* 0x000fc0000383ffff */
[----:B------:R-:W-:-:S00]  /*3bc0*/  NOP ;  /* 0x0000000000007918 */ /* 0x000fc00000000000 */
        /* <DEDUP_REMOVED lines=11> */
.L_x_115:


//--------------------- .text._Z20attention_fwd_kernelPKfS0_S0_Pfiiiiif --------------------------
	.section	.text._Z20attention_fwd_kernelPKfS0_S0_Pfiiiiif,"ax",@progbits
	.align	128
        .global         _Z20attention_fwd_kernelPKfS0_S0_Pfiiiiif
        .type           _Z20attention_fwd_kernelPKfS0_S0_Pfiiiiif,@function
        .size           _Z20attention_fwd_kernelPKfS0_S0_Pfiiiiif,(.L_x_116 - _Z20attention_fwd_kernelPKfS0_S0_Pfiiiiif)
        .other          _Z20attention_fwd_kernelPKfS0_S0_Pfiiiiif,@"STO_CUDA_ENTRY STV_DEFAULT"
_Z20attention_fwd_kernelPKfS0_S0_Pfiiiiif:
.text._Z20attention_fwd_kernelPKfS0_S0_Pfiiiiif:
[----:B------:R-:W-:Y:S08]  /*0000*/  LDC R1, c[0x0][0x37c] ;  /* 0x0000df00ff017b82 */ /* 0x000ff00000000800 */
[----:B------:R-:W0:Y:S01]  /*0010*/  LDC.64 R2, c[0x0][0x3a0] ;  /* 0x0000e800ff027b82 */ /* 0x000e220000000a00 */
[----:B------:R-:W1:Y:S07]  /*0020*/  S2R R6, SR_CTAID.X ;  /* 0x0000000000067919 */ /* 0x000e6e0000002500 */
[----:B------:R-:W2:Y:S01]  /*0030*/  LDC R0, c[0x0][0x3a8] ;  /* 0x0000ea00ff007b82 */ /* 0x000ea20000000800 */
[----:B0-----:R-:W-:-:S04]  /*0040*/  IMAD R5, R3, R2, RZ ;  /* 0x0000000203057224 */ /* 0x001fc800078e02ff */
[----:B--2---:R-:W-:-:S05]  /*0050*/  IMAD R5, R5, R0, RZ ;  /* 0x0000000005057224 */ /* 0x004fca00078e02ff */
[----:B-1----:R-:W-:-:S13]  /*0060*/  ISETP.GE.AND P0, PT, R6, R5, PT ;  /* 0x000000050600720c */ /* 0x002fda0003f06270 */
[----:B------:R-:W-:Y:S05]  /*0070*/  @P0 EXIT ;  /* 0x000000000000094d */ /* 0x000fea0003800000 */
[-C--:B------:R-:W-:Y:S01]  /*0080*/  IABS R4, R0.reuse ;  /* 0x0000000000047213 */ /* 0x080fe20000000000 */
[C---:B------:R-:W-:Y:S01]  /*0090*/  IMAD R7, R3.reuse, R0, RZ ;  /* 0x0000000003077224 */ /* 0x040fe200078e02ff */
[----:B------:R-:W-:Y:S01]  /*00a0*/  IABS R12, R6 ;  /* 0x00000006000c7213 */ /* 0x000fe20000000000 */
[----:B------:R-:W0:Y:S01]  /*00b0*/  LDCU UR4, c[0x0][0x3ac] ;  /* 0x00007580ff0477ac */ /* 0x000e220008000800 */
[----:B------:R-:W1:Y:S01]  /*00c0*/  I2F.RP R5, R4 ;  /* 0x0000000400057306 */ /* 0x000e620000209400 */
[----:B------:R-:W-:Y:S01]  /*00d0*/  IABS R2, R3 ;  /* 0x0000000300027213 */ /* 0x000fe20000000000 */
[----:B------:R-:W-:Y:S01]  /*00e0*/  BSSY.RECONVERGENT B0, `(.L_x_65) ;  /* 0x0000108000007945 */ /* 0x000fe20003800200 */
[----:B------:R-:W-:Y:S01]  /*00f0*/  ISETP.NE.AND P5, PT, R3, RZ, PT ;  /* 0x000000ff0300720c */ /* 0x000fe20003fa5270 */
[----:B------:R-:W2:Y:S04]  /*0100*/  LDCU.64 UR8, c[0x0][0x358] ;  /* 0x00006b00ff0877ac */ /* 0x000ea80008000a00 */
[----:B------:R-:W3:Y:S08]  /*0110*/  I2F.RP R14, R2 ;  /* 0x00000002000e7306 */ /* 0x000ef00000209400 */
[----:B-1----:R-:W1:Y:S08]  /*0120*/  MUFU.RCP R5, R5 ;  /* 0x0000000500057308 */ /* 0x002e700000001000 */
[----:B---3--:R-:W3:Y:S01]  /*0130*/  MUFU.RCP R14, R14 ;  /* 0x0000000e000e7308 */ /* 0x008ee20000001000 */
[----:B-1----:R-:W-:-:S07]  /*0140*/  VIADD R8, R5, 0xffffffe ;  /* 0x0ffffffe05087836 */ /* 0x002fce0000000000 */
[----:B------:R1:W4:Y:S01]  /*0150*/  F2I.FTZ.U32.TRUNC.NTZ R9, R8 ;  /* 0x0000000800097305 */ /* 0x000322000021f000 */
[----:B---3--:R-:W-:Y:S01]  /*0160*/  IADD3 R5, PT, PT, R14, 0xffffffe, RZ ;  /* 0x0ffffffe0e057810 */ /* 0x008fe20007ffe0ff */
[----:B-1----:R-:W-:-:S06]  /*0170*/  HFMA2 R8, -RZ, RZ, 0, 0 ;  /* 0x00000000ff087431 */ /* 0x002fcc00000001ff */
[----:B------:R-:W-:Y:S01]  /*0180*/  F2I.FTZ.U32.TRUNC.NTZ R5, R5 ;  /* 0x0000000500057305 */ /* 0x000fe2000021f000 */
[----:B----4-:R-:W-:-:S04]  /*0190*/  IMAD.MOV R11, RZ, RZ, -R9 ;  /* 0x000000ffff0b7224 */ /* 0x010fc800078e0a09 */
[----:B------:R-:W-:-:S04]  /*01a0*/  IMAD R11, R11, R4, RZ ;  /* 0x000000040b0b7224 */ /* 0x000fc800078e02ff */
[----:B------:R-:W-:Y:S01]  /*01b0*/  IMAD.HI.U32 R10, R9, R11, R8 ;  /* 0x0000000b090a7227 */ /* 0x000fe200078e0008 */
[----:B------:R-:W-:-:S03]  /*01c0*/  IABS R8, R7 ;  /* 0x0000000700087213 */ /* 0x000fc60000000000 */
[----:B------:R-:W-:Y:S02]  /*01d0*/  IMAD.MOV.U32 R9, RZ, RZ, R12 ;  /* 0x000000ffff097224 */ /* 0x000fe400078e000c */
[----:B------:R-:W1:Y:S02]  /*01e0*/  I2F.RP R12, R8 ;  /* 0x00000008000c7306 */ /* 0x000e640000209400 */
[----:B------:R-:W-:-:S04]  /*01f0*/  IMAD.HI.U32 R13, R10, R9, RZ ;  /* 0x000000090a0d7227 */ /* 0x000fc800078e00ff */
[----:B------:R-:W-:-:S04]  /*0200*/  IMAD.MOV R11, RZ, RZ, -R13 ;  /* 0x000000ffff0b7224 */ /* 0x000fc800078e0a0d */
[----:B------:R-:W-:-:S05]  /*0210*/  IMAD R11, R4, R11, R9 ;  /* 0x0000000b040b7224 */ /* 0x000fca00078e0209 */
[----:B------:R-:W-:Y:S01]  /*0220*/  ISETP.GT.U32.AND P1, PT, R4, R11, PT ;  /* 0x0000000b0400720c */ /* 0x000fe20003f24070 */
[----:B-1----:R-:W1:-:S12]  /*0230*/  MUFU.RCP R12, R12 ;  /* 0x0000000c000c7308 */ /* 0x002e580000001000 */
[----:B------:R-:W-:Y:S01]  /*0240*/  @!P1 IMAD.IADD R11, R11, 0x1, -R4 ;  /* 0x000000010b0b9824 */ /* 0x000fe200078e0a04 */
[----:B------:R-:W-:Y:S02]  /*0250*/  @!P1 IADD3 R13, PT, PT, R13, 0x1, RZ ;  /* 0x000000010d0d9810 */ /* 0x000fe40007ffe0ff */
[----:B------:R-:W-:Y:S02]  /*0260*/  ISETP.NE.AND P1, PT, R0, RZ, PT ;  /* 0x000000ff0000720c */ /* 0x000fe40003f25270 */
[----:B------:R-:W-:Y:S01]  /*0270*/  ISETP.GE.U32.AND P0, PT, R11, R4, PT ;  /* 0x000000040b00720c */ /* 0x000fe20003f06070 */
[----:B-1----:R-:W-:Y:S01]  /*0280*/  VIADD R10, R12, 0xffffffe ;  /* 0x0ffffffe0c0a7836 */ /* 0x002fe20000000000 */
[----:B------:R-:W-:-:S03]  /*0290*/  LOP3.LUT R4, R6, R0, RZ, 0x3c, !PT ;  /* 0x0000000006047212 */ /* 0x000fc600078e3cff */
[----:B------:R-:W1:Y:S01]  /*02a0*/  F2I.FTZ.U32.TRUNC.NTZ R11, R10 ;  /* 0x0000000a000b7305 */ /* 0x000e62000021f000 */
[----:B------:R-:W-:Y:S01]  /*02b0*/  ISETP.GE.AND P2, PT, R4, RZ, PT ;  /* 0x000000ff0400720c */ /* 0x000fe20003f46270 */
[----:B------:R-:W-:-:S06]  /*02c0*/  IMAD.MOV R4, RZ, RZ, -R5 ;  /* 0x000000ffff047224 */ /* 0x000fcc00078e0a05 */
[----:B------:R-:W-:-:S05]  /*02d0*/  @P0 VIADD R13, R13, 0x1 ;  /* 0x000000010d0d0836 */ /* 0x000fca0000000000 */
[----:B------:R-:W-:Y:S01]  /*02e0*/  MOV R12, R13 ;  /* 0x0000000d000c7202 */ /* 0x000fe20000000f00 */
[----:B------:R-:W-:Y:S01]  /*02f0*/  IMAD.MOV.U32 R13, RZ, RZ, R4 ;  /* 0x000000ffff0d7224 */ /* 0x000fe200078e0004 */
[----:B-1----:R-:W-:Y:S01]  /*0300*/  IADD3 R15, PT, PT, RZ, -R11, RZ ;  /* 0x8000000bff0f7210 */ /* 0x002fe20007ffe0ff */
[----:B------:R-:W-:Y:S02]  /*0310*/  IMAD.MOV.U32 R4, RZ, RZ, RZ ;  /* 0x000000ffff047224 */ /* 0x000fe400078e00ff */
[----:B------:R-:W-:Y:S01]  /*0320*/  @!P2 IMAD.MOV R12, RZ, RZ, -R12 ;  /* 0x000000ffff0ca224 */ /* 0x000fe200078e0a0c */
[----:B------:R-:W-:Y:S01]  /*0330*/  @!P1 LOP3.LUT R12, RZ, R0, RZ, 0x33, !PT ;  /* 0x00000000ff0c9212 */ /* 0x000fe200078e33ff */
[----:B------:R-:W-:Y:S01]  /*0340*/  IMAD R13, R13, R2, RZ ;  /* 0x000000020d0d7224 */ /* 0x000fe200078e02ff */
[----:B------:R-:W-:Y:S02]  /*0350*/  IABS R0, R7 ;  /* 0x0000000700007213 */ /* 0x000fe40000000000 */
[----:B------:R-:W-:Y:S01]  /*0360*/  IABS R10, R12 ;  /* 0x0000000c000a7213 */ /* 0x000fe20000000000 */
[----:B------:R-:W-:Y:S01]  /*0370*/  IMAD.HI.U32 R4, R5, R13, R4 ;  /* 0x0000000d05047227 */ /* 0x000fe200078e0004 */
[----:B------:R-:W-:-:S03]  /*0380*/  ISETP.GE.AND P3, PT, R12, RZ, PT ;  /* 0x000000ff0c00720c */ /* 0x000fc60003f66270 */
[----:B------:R-:W-:Y:S02]  /*0390*/  IMAD.MOV.U32 R13, RZ, RZ, R10 ;  /* 0x000000ffff0d7224 */ /* 0x000fe400078e000a */
[----:B------:R-:W-:Y:S02]  /*03a0*/  HFMA2 R10, -RZ, RZ, 0, 0 ;  /* 0x00000000ff0a7431 */ /* 0x000fe400000001ff */
[----:B------:R-:W-:Y:S02]  /*03b0*/  IMAD R5, R15, R8, RZ ;  /* 0x000000080f057224 */ /* 0x000fe400078e02ff */
[----:B------:R-:W-:-:S04]  /*03c0*/  IMAD.HI.U32 R4, R4, R13, RZ ;  /* 0x0000000d04047227 */ /* 0x000fc800078e00ff */
[----:B------:R-:W-:Y:S02]  /*03d0*/  IMAD.MOV R4, RZ, RZ, -R4 ;  /* 0x000000ffff047224 */ /* 0x000fe400078e0a04 */
[----:B------:R-:W-:-:S04]  /*03e0*/  IMAD.HI.U32 R10, R11, R5, R10 ;  /* 0x000000050b0a7227 */ /* 0x000fc800078e000a */
[----:B------:R-:W-:Y:S01]  /*03f0*/  IMAD.MOV R5, RZ, RZ, -R0 ;  /* 0x000000ffff057224 */ /* 0x000fe200078e0a00 */
[----:B------:R-:W-:Y:S01]  /*0400*/  LOP3.LUT R0, R6, R7, RZ, 0x3c, !PT ;  /* 0x0000000706007212 */ /* 0x000fe200078e3cff */
[----:B------:R-:W-:-:S03]  /*0410*/  IMAD.HI.U32 R10, R10, R9, RZ ;  /* 0x000000090a0a7227 */ /* 0x000fc600078e00ff */
[----:B------:R-:W-:Y:S01]  /*0420*/  ISETP.GE.AND P2, PT, R0, RZ, PT ;  /* 0x000000ff0000720c */ /* 0x000fe20003f46270 */
[----:B------:R-:W-:Y:S02]  /*0430*/  IMAD R5, R10, R5, R9 ;  /* 0x000000050a057224 */ /* 0x000fe400078e0209 */
[----:B------:R-:W-:Y:S01]  /*0440*/  IMAD R11, R2, R4, R13 ;  /* 0x00000004020b7224 */ /* 0x000fe200078e020d */
[----:B------:R-:W1:Y:S01]  /*0450*/  S2R R9, SR_TID.X ;  /* 0x0000000000097919 */ /* 0x000e620000002100 */
[----:B0-----:R-:W-:Y:S01]  /*0460*/  IMAD.U32 R4, RZ, RZ, UR4 ;  /* 0x00000004ff047e24 */ /* 0x001fe2000f8e00ff */
[----:B------:R-:W-:Y:S02]  /*0470*/  ISETP.GT.U32.AND P4, PT, R8, R5, PT ;  /* 0x000000050800720c */ /* 0x000fe40003f84070 */
[----:B------:R-:W-:-:S11]  /*0480*/  ISETP.GT.U32.AND P0, PT, R2, R11, PT ;  /* 0x0000000b0200720c */ /* 0x000fd60003f04070 */
[-C--:B------:R-:W-:Y:S01]  /*0490*/  @!P4 IADD3 R5, PT, PT, R5, -R8.reuse, RZ ;  /* 0x800000080505c210 */ /* 0x080fe20007ffe0ff */
[----:B------:R-:W-:Y:S01]  /*04a0*/  @!P4 VIADD R10, R10, 0x1 ;  /* 0x000000010a0ac836 */ /* 0x000fe20000000000 */
[----:B------:R-:W-:Y:S01]  /*04b0*/  ISETP.NE.AND P4, PT, R7, RZ, PT ;  /* 0x000000ff0700720c */ /* 0x000fe20003f85270 */
[----:B------:R-:W-:Y:S01]  /*04c0*/  @!P0 IMAD.IADD R11, R11, 0x1, -R2 ;  /* 0x000000010b0b8824 */ /* 0x000fe200078e0a02 */
[----:B------:R-:W-:Y:S02]  /*04d0*/  ISETP.GE.U32.AND P0, PT, R5, R8, PT ;  /* 0x000000080500720c */ /* 0x000fe40003f06070 */
[----:B------:R-:W0:Y:S02]  /*04e0*/  LDC R5, c[0x0][0x3b0] ;  /* 0x0000ec00ff057b82 */ /* 0x000e240000000800 */
[----:B------:R-:W-:-:S09]  /*04f0*/  ISETP.GT.U32.AND P1, PT, R2, R11, PT ;  /* 0x0000000b0200720c */ /* 0x000fd20003f24070 */
[----:B------:R-:W-:Y:S02]  /*0500*/  @P0 IADD3 R10, PT, PT, R10, 0x1, RZ ;  /* 0x000000010a0a0810 */ /* 0x000fe40007ffe0ff */
[-C--:B-1----:R-:W-:Y:S02]  /*0510*/  ISETP.GE.AND P0, PT, R9, R4.reuse, PT ;  /* 0x000000040900720c */ /* 0x082fe40003f06270 */
[----:B------:R-:W-:Y:S02]  /*0520*/  @!P1 IMAD.IADD R11, R11, 0x1, -R2 ;  /* 0x000000010b0b9824 */ /* 0x000fe400078e0a02 */
[----:B------:R-:W-:Y:S01]  /*0530*/  @!P2 IMAD.MOV R10, RZ, RZ, -R10 ;  /* 0x000000ffff0aa224 */ /* 0x000fe200078e0a0a */
[----:B------:R-:W-:Y:S02]  /*0540*/  @!P4 LOP3.LUT R10, RZ, R7, RZ, 0x33, !PT ;  /* 0x00000007ff0ac212 */ /* 0x000fe400078e33ff */
[----:B------:R-:W-:Y:S02]  /*0550*/  @!P3 IADD3 R11, PT, PT, -R11, RZ, RZ ;  /* 0x000000ff0b0bb210 */ /* 0x000fe40007ffe1ff */
[----:B------:R-:W-:Y:S01]  /*0560*/  @!P5 LOP3.LUT R11, RZ, R3, RZ, 0x33, !PT ;  /* 0x00000003ff0bd212 */ /* 0x000fe200078e33ff */
[----:B0-----:R-:W-:-:S02]  /*0570*/  IMAD R0, R5, R4, RZ ;  /* 0x0000000405007224 */ /* 0x001fc400078e02ff */
[----:B------:R-:W-:Y:S02]  /*0580*/  IMAD R6, R6, R5, RZ ;  /* 0x0000000506067224 */ /* 0x000fe400078e02ff */
[----:B------:R-:W-:-:S04]  /*0590*/  IMAD R7, R10, R3, R11 ;  /* 0x000000030a077224 */ /* 0x000fc800078e020b */
[----:B------:R-:W-:Y:S02]  /*05a0*/  IMAD R7, R7, R0, RZ ;  /* 0x0000000007077224 */ /* 0x000fe400078e02ff */
[----:B------:R-:W-:Y:S01]  /*05b0*/  IMAD.MOV.U32 R0, RZ, RZ, -0x800000 ;  /* 0xff800000ff007424 */ /* 0x000fe200078e00ff */
[----:B--2---:R-:W-:Y:S06]  /*05c0*/  @P0 BRA `(.L_x_66) ;  /* 0x0000000800e40947 */ /* 0x004fec0003800000 */
[----:B------:R-:W0:Y:S01]  /*05d0*/  LDC R8, c[0x0][0x360] ;  /* 0x0000d800ff087b82 */ /* 0x000e220000000800 */
[----:B------:R-:W-:-:S13]  /*05e0*/  ISETP.GE.AND P0, PT, R5, 0x1, PT ;  /* 0x000000010500780c */ /* 0x000fda0003f06270 */
[----:B------:R-:W-:Y:S05]  /*05f0*/  @!P0 BRA `(.L_x_67) ;  /* 0x0000000800a48947 */ /* 0x000fea0003800000 */
[C---:B------:R-:W-:Y:S01]  /*0600*/  LOP3.LUT R24, R5.reuse, 0xf, RZ, 0xc0, !PT ;  /* 0x0000000f05187812 */ /* 0x040fe200078ec0ff */
[----:B------:R-:W-:Y:S01]  /*0610*/  IMAD.MOV.U32 R11, RZ, RZ, R9 ;  /* 0x000000ffff0b7224 */ /* 0x000fe200078e0009 */
[----:B------:R-:W-:Y:S02]  /*0620*/  LOP3.LUT R10, R5, 0x7ffffff0, RZ, 0xc0, !PT ;  /* 0x7ffffff0050a7812 */ /* 0x000fe400078ec0ff */
[----:B------:R-:W-:-:S07]  /*0630*/  MOV R0, 0xff800000 ;  /* 0xff80000000007802 */ /* 0x000fce0000000f00 */
.L_x_71:
[----:B------:R-:W1:Y:S01]  /*0640*/  LDCU UR4, c[0x0][0x3b0] ;  /* 0x00007600ff0477ac */ /* 0x000e620008000800 */
[----:B------:R-:W-:Y:S02]  /*0650*/  HFMA2 R13, -RZ, RZ, 0, 0 ;  /* 0x00000000ff0d7431 */ /* 0x000fe400000001ff */
[----:B------:R-:W-:Y:S01]  /*0660*/  IMAD.MOV.U32 R14, RZ, RZ, RZ ;  /* 0x000000ffff0e7224 */ /* 0x000fe200078e00ff */
[----:B-1----:R-:W-:Y:S02]  /*0670*/  UISETP.GE.U32.AND UP0, UPT, UR4, 0x10, UPT ;  /* 0x000000100400788c */ /* 0x002fe4000bf06070 */
[----:B------:R-:W-:-:S07]  /*0680*/  IMAD R12, R11, UR4, R7 ;  /* 0x000000040b0c7c24 */ /* 0x000fce000f8e0207 */
[----:B------:R-:W-:Y:S05]  /*0690*/  BRA.U !UP0, `(.L_x_68) ;  /* 0x0000000108f07547 */ /* 0x000fea000b800000 */
[----:B------:R-:W-:Y:S02]  /*06a0*/  IMAD.MOV.U32 R14, RZ, RZ, RZ ;  /* 0x000000ffff0e7224 */ /* 0x000fe400078e00ff */
[----:B------:R-:W-:-:S07]  /*06b0*/  IMAD.MOV.U32 R13, RZ, RZ, RZ ;  /* 0x000000ffff0d7224 */ /* 0x000fce00078e00ff */
.L_x_69:
[----:B------:R-:W1:Y:S01]  /*06c0*/  LDC.64 R2, c[0x0][0x380] ;  /* 0x0000e000ff027b82 */ /* 0x000e620000000a00 */
[----:B------:R-:W-:Y:S01]  /*06d0*/  IADD3 R15, PT, PT, R6, R13, RZ ;  /* 0x0000000d060f7210 */ /* 0x000fe20007ffe0ff */
[----:B------:R-:W-:-:S06]  /*06e0*/  IMAD.IADD R17, R12, 0x1, R13 ;  /* 0x000000010c117824 */ /* 0x000fcc00078e020d */
[----:B------:R-:W2:Y:S01]  /*06f0*/  LDC.64 R4, c[0x0][0x388] ;  /* 0x0000e200ff047b82 */ /* 0x000ea20000000a00 */
[----:B-1----:R-:W-:-:S05]  /*0700*/  IMAD.WIDE.U32 R2, R15, 0x4, R2 ;  /* 0x000000040f027825 */ /* 0x002fca00078e0002 */
[----:B------:R-:W3:Y:S01]  /*0710*/  LDG.E.CONSTANT R21, desc[UR8][R2.64] ;  /* 0x0000000802157981 */ /* 0x000ee2000c1e9900 */
[----:B--2---:R-:W-:-:S03]  /*0720*/  IMAD.WIDE R4, R17, 0x4, R4 ;  /* 0x0000000411047825 */ /* 0x004fc600078e0204 */
[----:B------:R-:W2:Y:S04]  /*0730*/  LDG.E.CONSTANT R25, desc[UR8][R2.64+0x4] ;  /* 0x0000040802197981 */ /* 0x000ea8000c1e9900 */
[----:B------:R-:W3:Y:S04]  /*0740*/  LDG.E.CONSTANT R20, desc[UR8][R4.64] ;  /* 0x0000000804147981 */ /* 0x000ee8000c1e9900 */
[----:B------:R-:W2:Y:S04]  /*0750*/  LDG.E.CONSTANT R27, desc[UR8][R4.64+0x4] ;  /* 0x00000408041b7981 */ /* 0x000ea8000c1e9900 */
[----:B------:R-:W4:Y:S04]  /*0760*/  LDG.E.CONSTANT R18, desc[UR8][R2.64+0x8] ;  /* 0x0000080802127981 */ /* 0x000f28000c1e9900 */
[----:B------:R-:W4:Y:S04]  /*0770*/  LDG.E.CONSTANT R19, desc[UR8][R4.64+0x8] ;  /* 0x0000080804137981 */ /* 0x000f28000c1e9900 */
[----:B------:R-:W5:Y:S04]  /*0780*/  LDG.E.CONSTANT R16, desc[UR8][R2.64+0xc] ;  /* 0x00000c0802107981 */ /* 0x000f68000c1e9900 */
[----:B------:R-:W5:Y:S04]  /*0790*/  LDG.E.CONSTANT R17, desc[UR8][R4.64+0xc] ;  /* 0x00000c0804117981 */ /* 0x000f68000c1e9900 */
[----:B------:R-:W5:Y:S04]  /*07a0*/  LDG.E.CONSTANT R15, desc[UR8][R2.64+0x10] ;  /* 0x00001008020f7981 */ /* 0x000f68000c1e9900 */
[----:B------:R-:W5:Y:S04]  /*07b0*/  LDG.E.CONSTANT R26, desc[UR8][R4.64+0x10] ;  /* 0x00001008041a7981 */ /* 0x000f68000c1e9900 */
[----:B------:R-:W5:Y:S04]  /*07c0*/  LDG.E.CONSTANT R22, desc[UR8][R2.64+0x14] ;  /* 0x0000140802167981 */ /* 0x000f68000c1e9900 */
[----:B------:R-:W5:Y:S04]  /*07d0*/  LDG.E.CONSTANT R23, desc[UR8][R4.64+0x14] ;  /* 0x0000140804177981 */ /* 0x000f68000c1e9900 */
[----:B------:R-:W5:Y:S01]  /*07e0*/  LDG.E.CONSTANT R28, desc[UR8][R4.64+0x3c] ;  /* 0x00003c08041c7981 */ /* 0x000f62000c1e9900 */
[----:B---3--:R-:W-:-:S03]  /*07f0*/  FFMA R20, R21, R20, R14 ;  /* 0x0000001415147223 */ /* 0x008fc6000000000e */
[----:B------:R-:W3:Y:S01]  /*0800*/  LDG.E.CONSTANT R21, desc[UR8][R4.64+0x18] ;  /* 0x0000180804157981 */ /* 0x000ee2000c1e9900 */
[----:B--2---:R-:W-:-:S03]  /*0810*/  FFMA R25, R25, R27, R20 ;  /* 0x0000001b19197223 */ /* 0x004fc60000000014 */
[----:B------:R-:W3:Y:S04]  /*0820*/  LDG.E.CONSTANT R20, desc[UR8][R2.64+0x18] ;  /* 0x0000180802147981 */ /* 0x000ee8000c1e9900 */
[----:B------:R-:W2:Y:S01]  /*0830*/  LDG.E.CONSTANT R27, desc[UR8][R4.64+0x38] ;  /* 0x00003808041b7981 */ /* 0x000ea2000c1e9900 */
[----:B----4-:R-:W-:-:S03]  /*0840*/  FFMA R25, R18, R19, R25 ;  /* 0x0000001312197223 */ /* 0x010fc60000000019 */
[----:B------:R-:W4:Y:S04]  /*0850*/  LDG.E.CONSTANT R18, desc[UR8][R2.64+0x1c] ;  /* 0x00001c0802127981 */ /* 0x000f28000c1e9900 */
[----:B------:R-:W4:Y:S01]  /*0860*/  LDG.E.CONSTANT R19, desc[UR8][R4.64+0x1c] ;  /* 0x00001c0804137981 */ /* 0x000f22000c1e9900 */
[----:B-----5:R-:W-:-:S03]  /*0870*/  FFMA R14, R16, R17, R25 ;  /* 0x00000011100e7223 */ /* 0x020fc60000000019 */
[----:B------:R-:W5:Y:S04]  /*0880*/  LDG.E.CONSTANT R16, desc[UR8][R2.64+0x20] ;  /* 0x0000200802107981 */ /* 0x000f68000c1e9900 */
[----:B------:R-:W5:Y:S01]  /*0890*/  LDG.E.CONSTANT R17, desc[UR8][R4.64+0x20] ;  /* 0x0000200804117981 */ /* 0x000f62000c1e9900 */
[----:B------:R-:W-:-:S03]  /*08a0*/  FFMA R25, R15, R26, R14 ;  /* 0x0000001a0f197223 */ /* 0x000fc6000000000e */
[----:B------:R-:W2:Y:S04]  /*08b0*/  LDG.E.CONSTANT R15, desc[UR8][R2.64+0x24] ;  /* 0x00002408020f7981 */ /* 0x000ea8000c1e9900 */
[----:B------:R-:W2:Y:S01]  /*08c0*/  LDG.E.CONSTANT R14, desc[UR8][R4.64+0x24] ;  /* 0x00002408040e7981 */ /* 0x000ea2000c1e9900 */
[----:B------:R-:W-:-:S03]  /*08d0*/  FFMA R25, R22, R23, R25 ;  /* 0x0000001716197223 */ /* 0x000fc60000000019 */
[----:B------:R-:W2:Y:S04]  /*08e0*/  LDG.E.CONSTANT R22, desc[UR8][R2.64+0x28] ;  /* 0x0000280802167981 */ /* 0x000ea8000c1e9900 */
        /* <DEDUP_REMOVED lines=8> */
[----:B-----5:R-:W-:-:S03]  /*0970*/  FFMA R29, R16, R17, R25 ;  /* 0x00000011101d7223 */ /* 0x020fc60000000019 */
[----:B------:R-:W5:Y:S04]  /*0980*/  LDG.E.CONSTANT R17, desc[UR8][R2.64+0x34] ;  /* 0x0000340802117981 */ /* 0x000f68000c1e9900 */
[----:B------:R-:W5:Y:S04]  /*0990*/  LDG.E.CONSTANT R16, desc[UR8][R2.64+0x38] ;  /* 0x0000380802107981 */ /* 0x000f68000c1e9900 */
[----:B------:R-:W5:Y:S01]  /*09a0*/  LDG.E.CONSTANT R25, desc[UR8][R2.64+0x3c] ;  /* 0x00003c0802197981 */ /* 0x000f62000c1e9900 */
[----:B--2---:R-:W-:Y:S01]  /*09b0*/  FFMA R15, R15, R14, R29 ;  /* 0x0000000e0f0f7223 */ /* 0x004fe2000000001d */
[----:B------:R-:W-:-:S03]  /*09c0*/  VIADD R13, R13, 0x10 ;  /* 0x000000100d0d7836 */ /* 0x000fc60000000000 */
[----:B------:R-:W-:Y:S02]  /*09d0*/  FFMA R15, R22, R23, R15 ;  /* 0x00000017160f7223 */ /* 0x000fe4000000000f */
[----:B------:R-:W-:Y:S02]  /*09e0*/  ISETP.NE.AND P0, PT, R13, R10, PT ;  /* 0x0000000a0d00720c */ /* 0x000fe40003f05270 */
[----:B---3--:R-:W-:-:S04]  /*09f0*/  FFMA R15, R20, R21, R15 ;  /* 0x00000015140f7223 */ /* 0x008fc8000000000f */
[----:B----4-:R-:W-:-:S04]  /*0a00*/  FFMA R18, R18, R19, R15 ;  /* 0x0000001312127223 */ /* 0x010fc8000000000f */
[----:B-----5:R-:W-:-:S04]  /*0a10*/  FFMA R17, R17, R26, R18 ;  /* 0x0000001a11117223 */ /* 0x020fc80000000012 */
[----:B------:R-:W-:-:S04]  /*0a20*/  FFMA R16, R16, R27, R17 ;  /* 0x0000001b10107223 */ /* 0x000fc80000000011 */
[----:B------:R-:W-:Y:S01]  /*0a30*/  FFMA R14, R25, R28, R16 ;  /* 0x0000001c190e7223 */ /* 0x000fe20000000010 */
[----:B------:R-:W-:Y:S06]  /*0a40*/  @P0 BRA `(.L_x_69) ;  /* 0xfffffffc001c0947 */ /* 0x000fec000383ffff */
[----:B------:R-:W-:-:S07]  /*0a50*/  MOV R13, R10 ;  /* 0x0000000a000d7202 */ /* 0x000fce0000000f00 */
.L_x_68:
[----:B------:R-:W-:-:S13]  /*0a60*/  ISETP.NE.AND P0, PT, R24, RZ, PT ;  /* 0x000000ff1800720c */ /* 0x000fda0003f05270 */
[----:B------:R-:W-:Y:S05]  /*0a70*/  @!P0 BRA `(.L_x_70) ;  /* 0x00000004004c8947 */ /* 0x000fea0003800000 */
[----:B------:R-:W1:Y:S01]  /*0a80*/  LDC.64 R4, c[0x0][0x380] ;  /* 0x0000e000ff047b82 */ /* 0x000e620000000a00 */
[--C-:B------:R-:W-:Y:S02]  /*0a90*/  IMAD.IADD R15, R6, 0x1, R13.reuse ;  /* 0x00000001060f7824 */ /* 0x100fe400078e020d */
[----:B------:R-:W-:-:S05]  /*0aa0*/  IMAD.IADD R17, R12, 0x1, R13 ;  /* 0x000000010c117824 */ /* 0x000fca00078e020d */
[----:B------:R-:W2:Y:S01]  /*0ab0*/  LDC.64 R2, c[0x0][0x388] ;  /* 0x0000e200ff027b82 */ /* 0x000ea20000000a00 */
[----:B-1----:R-:W-:-:S06]  /*0ac0*/  IMAD.WIDE.U32 R4, R15, 0x4, R4 ;  /* 0x000000040f047825 */ /* 0x002fcc00078e0004 */
[----:B------:R-:W3:Y:S01]  /*0ad0*/  LDG.E.CONSTANT R5, desc[UR8][R4.64] ;  /* 0x0000000804057981 */ /* 0x000ee2000c1e9900 */
[----:B--2---:R-:W-:-:S05]  /*0ae0*/  IMAD.WIDE R2, R17, 0x4, R2 ;  /* 0x0000000411027825 */ /* 0x004fca00078e0202 */
[----:B------:R-:W3:Y:S01]  /*0af0*/  LDG.E.CONSTANT R12, desc[UR8][R2.64] ;  /* 0x00000008020c7981 */ /* 0x000ee2000c1e9900 */
[----:B------:R-:W-:Y:S01]  /*0b00*/  ISETP.NE.AND P0, PT, R24, 0x1, PT ;  /* 0x000000011800780c */ /* 0x000fe20003f05270 */
[----:B---3--:R-:W-:-:S12]  /*0b10*/  FFMA R14, R5, R12, R14 ;  /* 0x0000000c050e7223 */ /* 0x008fd8000000000e */
[----:B------:R-:W-:Y:S05]  /*0b20*/  @!P0 BRA `(.L_x_70) ;  /* 0x0000000400208947 */ /* 0x000fea0003800000 */
[----:B------:R-:W1:Y:S01]  /*0b30*/  LDC.64 R4, c[0x0][0x380] ;  /* 0x0000e000ff047b82 */ /* 0x000e620000000a00 */
[----:B------:R-:W-:-:S04]  /*0b40*/  IADD3 R12, P0, PT, R6, R13, RZ ;  /* 0x0000000d060c7210 */ /* 0x000fc80007f1e0ff */
[----:B------:R-:W-:Y:S02]  /*0b50*/  IADD3.X R13, PT, PT, RZ, RZ, RZ, P0, !PT ;  /* 0x000000ffff0d7210 */ /* 0x000fe400007fe4ff */
[----:B-1----:R-:W-:-:S04]  /*0b60*/  LEA R4, P0, R12, R4, 0x2 ;  /* 0x000000040c047211 */ /* 0x002fc800078010ff */
[----:B------:R-:W-:Y:S02]  /*0b70*/  LEA.HI.X R5, R12, R5, R13, 0x2, P0 ;  /* 0x000000050c057211 */ /* 0x000fe400000f140d */
[----:B------:R-:W2:Y:S04]  /*0b80*/  LDG.E.CONSTANT R12, desc[UR8][R2.64+0x4] ;  /* 0x00000408020c7981 */ /* 0x000ea8000c1e9900 */
[----:B------:R-:W2:Y:S01]  /*0b90*/  LDG.E.CONSTANT R13, desc[UR8][R4.64+0x4] ;  /* 0x00000408040d7981 */ /* 0x000ea2000c1e9900 */
[----:B------:R-:W-:Y:S01]  /*0ba0*/  ISETP.NE.AND P0, PT, R24, 0x2, PT ;  /* 0x000000021800780c */ /* 0x000fe20003f05270 */
[----:B--2---:R-:W-:-:S12]  /*0bb0*/  FFMA R14, R13, R12, R14 ;  /* 0x0000000c0d0e7223 */ /* 0x004fd8000000000e */
[----:B------:R-:W-:Y:S05]  /*0bc0*/  @!P0 BRA `(.L_x_70) ;  /* 0x0000000000f88947 */ /* 0x000fea0003800000 */
        /* <DEDUP_REMOVED lines=55> */
[----:B------:R-:W-:Y:S01]  /*0f40*/  ISETP.NE.AND P0, PT, R24, 0xe, PT ;  /* 0x0000000e1800780c */ /* 0x000fe20003f05270 */
[----:B------:R-:W2:Y:S04]  /*0f50*/  LDG.E.CONSTANT R13, desc[UR8][R4.64+0x34] ;  /* 0x00003408040d7981 */ /* 0x000ea8000c1e9900 */
[----:B------:R-:W2:Y:S08]  /*0f60*/  LDG.E.CONSTANT R12, desc[UR8][R2.64+0x34] ;  /* 0x00003408020c7981 */ /* 0x000eb0000c1e9900 */
[----:B------:R-:W3:Y:S04]  /*0f70*/  @P0 LDG.E.CONSTANT R15, desc[UR8][R4.64+0x38] ;  /* 0x00003808040f0981 */ /* 0x000ee8000c1e9900 */
[----:B------:R-:W3:Y:S01]  /*0f80*/  @P0 LDG.E.CONSTANT R16, desc[UR8][R2.64+0x38] ;  /* 0x0000380802100981 */ /* 0x000ee2000c1e9900 */
[----:B--2---:R-:W-:-:S04]  /*0f90*/  FFMA R14, R13, R12, R14 ;  /* 0x0000000c0d0e7223 */ /* 0x004fc8000000000e */
[----:B---3--:R-:W-:-:S07]  /*0fa0*/  @P0 FFMA R14, R15, R16, R14 ;  /* 0x000000100f0e0223 */ /* 0x008fce000000000e */
.L_x_70:
[----:B------:R-:W1:Y:S01]  /*0fb0*/  S2UR UR5, SR_CgaCtaId ;  /* 0x00000000000579c3 */ /* 0x000e620000008800 */
[----:B------:R-:W2:Y:S01]  /*0fc0*/  LDCU UR6, c[0x0][0x3b4] ;  /* 0x00007680ff0677ac */ /* 0x000ea20008000800 */
[----:B------:R-:W3:Y:S01]  /*0fd0*/  LDCU UR7, c[0x0][0x3ac] ;  /* 0x00007580ff0777ac */ /* 0x000ee20008000800 */
[----:B------:R-:W-:Y:S01]  /*0fe0*/  UMOV UR4, 0x400 ;  /* 0x0000040000047882 */ /* 0x000fe20000000000 */
[----:B--2---:R-:W-:Y:S01]  /*0ff0*/  FMUL R3, R14, UR6 ;  /* 0x000000060e037c20 */ /* 0x004fe20008400000 */
[----:B---3--:R-:W-:Y:S01]  /*1000*/  IMAD.U32 R4, RZ, RZ, UR7 ;  /* 0x00000007ff047e24 */ /* 0x008fe2000f8e00ff */
[----:B-1----:R-:W-:-:S03]  /*1010*/  ULEA UR4, UR5, UR4, 0x18 ;  /* 0x0000000405047291 */ /* 0x002fc6000f8ec0ff */
[----:B------:R-:W-:-:S03]  /*1020*/  FMNMX R0, R3, R0, !PT ;  /* 0x0000000003007209 */ /* 0x000fc60007800000 */
[----:B------:R-:W-:Y:S01]  /*1030*/  LEA R2, R11, UR4, 0x2 ;  /* 0x000000040b027c11 */ /* 0x000fe2000f8e10ff */
[----:B0-----:R-:W-:-:S04]  /*1040*/  IMAD.IADD R11, R8, 0x1, R11 ;  /* 0x00000001080b7824 */ /* 0x001fc800078e020b */
[----:B------:R1:W-:Y:S01]  /*1050*/  STS [R2], R3 ;  /* 0x0000000302007388 */ /* 0x0003e20000000800 */
[----:B------:R-:W-:-:S13]  /*1060*/  ISETP.GE.AND P0, PT, R11, R4, PT ;  /* 0x000000040b00720c */ /* 0x000fda0003f06270 */
[----:B-1----:R-:W-:Y:S05]  /*1070*/  @!P0 BRA `(.L_x_71) ;  /* 0xfffffff400708947 */ /* 0x002fea000383ffff */
[----:B------:R-:W-:Y:S05]  /*1080*/  BRA `(.L_x_66) ;  /* 0x0000000000347947 */ /* 0x000fea0003800000 */
.L_x_67:
[----:B------:R-:W1:Y:S01]  /*1090*/  S2R R3, SR_CgaCtaId ;  /* 0x0000000000037919 */ /* 0x000e620000008800 */
[----:B------:R-:W2:Y:S01]  /*10a0*/  LDCU UR4, c[0x0][0x3b4] ;  /* 0x00007680ff0477ac */ /* 0x000ea20008000800 */
[----:B------:R-:W-:Y:S01]  /*10b0*/  MOV R2, 0x400 ;  /* 0x0000040000027802 */ /* 0x000fe20000000f00 */
[----:B------:R-:W-:Y:S01]  /*10c0*/  IMAD.MOV.U32 R5, RZ, RZ, R9 ;  /* 0x000000ffff057224 */ /* 0x000fe200078e0009 */
[----:B------:R-:W-:Y:S02]  /*10d0*/  MOV R0, 0xff800000 ;  /* 0xff80000000007802 */ /* 0x000fe40000000f00 */
[----:B-1----:R-:W-:Y:S01]  /*10e0*/  LEA R10, R3, R2, 0x18 ;  /* 0x00000002030a7211 */ /* 0x002fe200078ec0ff */
[----:B--2---:R-:W-:-:S07]  /*10f0*/  FMUL R3, RZ, UR4 ;  /* 0x00000004ff037c20 */ /* 0x004fce0008400000 */
.L_x_72:
[----:B------:R-:W-:Y:S01]  /*1100*/  IMAD R2, R5, 0x4, R10 ;  /* 0x0000000405027824 */ /* 0x000fe200078e020a */
[----:B0-----:R-:W-:Y:S02]  /*1110*/  IADD3 R5, PT, PT, R8, R5, RZ ;  /* 0x0000000508057210 */ /* 0x001fe40007ffe0ff */
[----:B------:R-:W-:Y:S02]  /*1120*/  FMNMX R0, R3, R0, !PT ;  /* 0x0000000003007209 */ /* 0x000fe40007800000 */
[----:B------:R1:W-:Y:S01]  /*1130*/  STS [R2], R3 ;  /* 0x0000000302007388 */ /* 0x0003e20000000800 */
[----:B------:R-:W-:-:S13]  /*1140*/  ISETP.GE.AND P0, PT, R5, R4, PT ;  /* 0x000000040500720c */ /* 0x000fda0003f06270 */
[----:B-1----:R-:W-:Y:S05]  /*1150*/  @!P0 BRA `(.L_x_72) ;  /* 0xfffffffc00e88947 */ /* 0x002fea000383ffff */
.L_x_66:
[----:B------:R-:W-:Y:S05]  /*1160*/  BSYNC.RECONVERGENT B0 ;  /* 0x0000000000007941 */ /* 0x000fea0003800200 */
.L_x_65:
[----:B------:R-:W0:Y:S01]  /*1170*/  SHFL.BFLY PT, R3, R0, 0x10, 0x1f ;  /* 0x0e001f0000037f89 */ /* 0x000e2200000e0000 */
[----:B------:R-:W1:Y:S01]  /*1180*/  S2UR UR5, SR_CgaCtaId ;  /* 0x00000000000579c3 */ /* 0x000e620000008800 */
[----:B------:R-:W-:Y:S01]  /*1190*/  UMOV UR4, 0x400 ;  /* 0x0000040000047882 */ /* 0x000fe20000000000 */
[----:B0-----:R-:W-:Y:S01]  /*11a0*/  FMNMX R3, R3, R0, !PT ;  /* 0x0000000003037209 */ /* 0x001fe20007800000 */
[----:B-1----:R-:W-:-:S04]  /*11b0*/  ULEA UR4, UR5, UR4, 0x18 ;  /* 0x0000000405047291 */ /* 0x002fc8000f8ec0ff */
[----:B------:R-:W0:Y:S02]  /*11c0*/  SHFL.BFLY PT, R2, R3, 0x8, 0x1f ;  /* 0x0d001f0003027f89 */ /* 0x000e2400000e0000 */
[----:B0-----:R-:W-:Y:S02]  /*11d0*/  FMNMX R5, R3, R2, !PT ;  /* 0x0000000203057209 */ /* 0x001fe40007800000 */
[----:B------:R-:W-:-:S03]  /*11e0*/  LOP3.LUT P0, R3, R9, 0x1f, RZ, 0xc0, !PT ;  /* 0x0000001f09037812 */ /* 0x000fc6000780c0ff */
[----:B------:R-:W0:Y:S02]  /*11f0*/  SHFL.BFLY PT, R2, R5, 0x4, 0x1f ;  /* 0x0c801f0005027f89 */ /* 0x000e2400000e0000 */
[----:B0-----:R-:W-:Y:S01]  /*1200*/  FMNMX R10, R5, R2, !PT ;  /* 0x00000002050a7209 */ /* 0x001fe20007800000 */
[----:B------:R-:W-:-:S04]  /*1210*/  IMAD.U32 R2, RZ, RZ, UR4 ;  /* 0x00000004ff027e24 */ /* 0x000fc8000f8e00ff */
[----:B------:R-:W0:Y:S01]  /*1220*/  SHFL.BFLY PT, R11, R10, 0x2, 0x1f ;  /* 0x0c401f000a0b7f89 */ /* 0x000e2200000e0000 */
[----:B------:R-:W-:-:S05]  /*1230*/  IMAD R8, R4, 0x4, R2 ;  /* 0x0000000404087824 */ /* 0x000fca00078e0202 */
[-C--:B------:R-:W-:Y:S02]  /*1240*/  LEA.HI R0, R9, R8.reuse, RZ, 0x1d ;  /* 0x0000000809007211 */ /* 0x080fe400078fe8ff */
[----:B------:R-:W-:Y:S02]  /*1250*/  LEA R5, R3, R8, 0x2 ;  /* 0x0000000803057211 */ /* 0x000fe400078e10ff */
[----:B0-----:R-:W-:-:S05]  /*1260*/  FMNMX R11, R10, R11, !PT ;  /* 0x0000000b0a0b7209 */ /* 0x001fca0007800000 */
[----:B------:R-:W0:Y:S02]  /*1270*/  SHFL.BFLY PT, R12, R11, 0x1, 0x1f ;  /* 0x0c201f000b0c7f89 */ /* 0x000e2400000e0000 */
[----:B0-----:R-:W-:-:S05]  /*1280*/  FMNMX R13, R11, R12, !PT ;  /* 0x0000000c0b0d7209 */ /* 0x001fca0007800000 */
[----:B------:R0:W-:Y:S01]  /*1290*/  @!P0 STS [R0], R13 ;  /* 0x0000000d00008388 */ /* 0x0001e20000000800 */
[----:B------:R-:W-:Y:S01]  /*12a0*/  BAR.SYNC.DEFER_BLOCKING 0x0 ;  /* 0x0000000000007b1d */ /* 0x000fe20000010000 */
[----:B------:R-:W-:-:S13]  /*12b0*/  ISETP.GT.U32.AND P0, PT, R9, 0x1f, PT ;  /* 0x0000001f0900780c */ /* 0x000fda0003f04070 */
[----:B0-----:R-:W-:Y:S05]  /*12c0*/  @P0 BRA `(.L_x_73) ;  /* 0x0000000000480947 */ /* 0x001fea0003800000 */
[----:B------:R-:W0:Y:S01]  /*12d0*/  LDCU UR4, c[0x0][0x360] ;  /* 0x00006c00ff0477ac */ /* 0x000e220008000800 */
[----:B------:R-:W-:Y:S01]  /*12e0*/  IMAD.MOV.U32 R8, RZ, RZ, -0x800000 ;  /* 0xff800000ff087424 */ /* 0x000fe200078e00ff */
[----:B0-----:R-:W-:-:S04]  /*12f0*/  UIADD3 UR4, UPT, UPT, UR4, 0x1f, URZ ;  /* 0x0000001f04047890 */ /* 0x001fc8000fffe0ff */
[----:B------:R-:W-:-:S06]  /*1300*/  USHF.R.U32.HI UR4, URZ, 0x5, UR4 ;  /* 0x00000005ff047899 */ /* 0x000fcc0008011604 */
[----:B------:R-:W-:Y:S01]  /*1310*/  ISETP.GE.U32.AND P0, PT, R9, UR4, PT ;  /* 0x0000000409007c0c */ /* 0x000fe2000bf06070 */
[----:B------:R-:W-:-:S12]  /*1320*/  UMOV UR4, 0xffffffff ;  /* 0xffffffff00047882 */ /* 0x000fd80000000000 */
[----:B------:R0:W1:Y:S01]  /*1330*/  @!P0 LDS R8, [R5] ;  /* 0x0000000005088984 */ /* 0x0000620000000800 */
[----:B------:R-:W-:Y:S05]  /*1340*/  BRA.DIV UR4, `(.L_x_74) ;  /* 0x0000000a04dc7947 */ /* 0x000fea000b800000 */
[----:B-1----:R-:W1:Y:S02]  /*1350*/  SHFL.BFLY PT, R11, R8, 0x10, 0x1f ;  /* 0x0e001f00080b7f89 */ /* 0x002e6400000e0000 */
[----:B-1----:R-:W-:-:S05]  /*1360*/  FMNMX R11, R11, R8, !PT ;  /* 0x000000080b0b7209 */ /* 0x002fca0007800000 */
[----:B------:R-:W1:Y:S02]  /*1370*/  SHFL.BFLY PT, R10, R11, 0x8, 0x1f ;  /* 0x0d001f000b0a7f89 */ /* 0x000e6400000e0000 */
[----:B-1----:R-:W-:-:S05]  /*1380*/  FMNMX R10, R11, R10, !PT ;  /* 0x0000000a0b0a7209 */ /* 0x002fca0007800000 */
[----:B------:R-:W1:Y:S02]  /*1390*/  SHFL.BFLY PT, R13, R10, 0x4, 0x1f ;  /* 0x0c801f000a0d7f89 */ /* 0x000e6400000e0000 */
[----:B-1----:R-:W-:-:S05]  /*13a0*/  FMNMX R13, R10, R13, !PT ;  /* 0x0000000d0a0d7209 */ /* 0x002fca0007800000 */
[----:B------:R-:W1:Y:S02]  /*13b0*/  SHFL.BFLY PT, R12, R13, 0x2, 0x1f ;  /* 0x0c401f000d0c7f89 */ /* 0x000e6400000e0000 */
[----:B-1----:R-:W-:-:S05]  /*13c0*/  FMNMX R12, R13, R12, !PT ;  /* 0x0000000c0d0c7209 */ /* 0x002fca0007800000 */
[----:B------:R1:W2:Y:S02]  /*13d0*/  SHFL.BFLY PT, R15, R12, 0x1, 0x1f ;  /* 0x0c201f000c0f7f89 */ /* 0x0002a400000e0000 */
.L_x_96:
[----:B--2---:R-:W-:-:S07]  /*13e0*/  FMNMX R13, R12, R15, !PT ;  /* 0x0000000f0c0d7209 */ /* 0x004fce0007800000 */
.L_x_73:
[----:B------:R-:W-:Y:S01]  /*13f0*/  ISETP.GE.AND P0, PT, R9, R4, PT ;  /* 0x000000040900720c */ /* 0x000fe20003f06270 */
[----:B------:R-:W-:Y:S05]  /*1400*/  WARPSYNC.ALL ;  /* 0x0000000000007948 */ /* 0x000fea0003800000 */
[----:B------:R-:W-:Y:S01]  /*1410*/  BAR.SYNC.DEFER_BLOCKING 0x0 ;  /* 0x0000000000007b1d */ /* 0x000fe20000010000 */
[----:B------:R-:W-:-:S05]  /*1420*/  IMAD.MOV.U32 R8, RZ, RZ, RZ ;  /* 0x000000ffff087224 */ /* 0x000fca00078e00ff */
[----:B------:R-:W-:Y:S04]  /*1430*/  BSSY.RECONVERGENT B0, `(.L_x_75) ;  /* 0x0000017000007945 */ /* 0x000fe80003800200 */
[----:B------:R-:W-:Y:S05]  /*1440*/  @P0 BRA `(.L_x_76) ;  /* 0x0000000000540947 */ /* 0x000fea0003800000 */
[----:B------:R-:W2:Y:S01]  /*1450*/  LDC R16, c[0x0][0x360] ;  /* 0x0000d800ff107b82 */ /* 0x000ea20000000800 */
[----:B------:R-:W-:Y:S02]  /*1460*/  HFMA2 R8, -RZ, RZ, 0, 0 ;  /* 0x00000000ff087431 */ /* 0x000fe400000001ff */
[----:B------:R-:W-:Y:S01]  /*1470*/  IMAD.MOV.U32 R11, RZ, RZ, R9 ;  /* 0x000000ffff0b7224 */ /* 0x000fe200078e0009 */
[----:B------:R-:W-:Y:S01]  /*1480*/  MOV R21, 0x437c0000 ;  /* 0x437c000000157802 */ /* 0x000fe20000000f00 */
[----:B------:R-:W-:-:S07]  /*1490*/  IMAD.MOV.U32 R19, RZ, RZ, 0x3bbb989d ;  /* 0x3bbb989dff137424 */ /* 0x000fce00078e00ff */
.L_x_77:
[----:B---3--:R-:W-:Y:S01]  /*14a0*/  IMAD R10, R11, 0x4, R2 ;  /* 0x000000040b0a7824 */ /* 0x008fe200078e0202 */
[----:B--2---:R-:W-:-:S04]  /*14b0*/  IADD3 R11, PT, PT, R16, R11, RZ ;  /* 0x0000000b100b7210 */ /* 0x004fc80007ffe0ff */
[----:B-1----:R-:W1:Y:S01]  /*14c0*/  LDS R12, [R10] ;  /* 0x000000000a0c7984 */ /* 0x002e620000000800 */
[----:B------:R-:W-:Y:S01]  /*14d0*/  ISETP.GE.AND P0, PT, R11, R4, PT ;  /* 0x000000040b00720c */ /* 0x000fe20003f06270 */
[----:B-1----:R-:W-:-:S04]  /*14e0*/  FADD R12, R12, -R13 ;  /* 0x8000000d0c0c7221 */ /* 0x002fc80000000000 */
[----:B------:R-:W-:-:S04]  /*14f0*/  FFMA.SAT R14, R12, R19, 0.5 ;  /* 0x3f0000000c0e7423 */ /* 0x000fc80000002013 */
[----:B------:R-:W-:-:S04]  /*1500*/  FFMA.RM R14, R14, R21, 12582913 ;  /* 0x4b4000010e0e7423 */ /* 0x000fc80000004015 */
[C---:B------:R-:W-:Y:S01]  /*1510*/  FADD R15, R14.reuse, -12583039 ;  /* 0xcb40007f0e0f7421 */ /* 0x040fe20000000000 */
[----:B------:R-:W-:-:S03]  /*1520*/  IMAD.SHL.U32 R14, R14, 0x800000, RZ ;  /* 0x008000000e0e7824 */ /* 0x000fc600078e00ff */
[----:B------:R-:W-:-:S04]  /*1530*/  FFMA R15, R12, 1.4426950216293334961, -R15 ;  /* 0x3fb8aa3b0c0f7823 */ /* 0x000fc8000000080f */
[----:B------:R-:W-:-:S06]  /*1540*/  FFMA R15, R12, 1.925963033500011079e-08, R15 ;  /* 0x32a570600c0f7823 */ /* 0x000fcc000000000f */
[----:B------:R-:W1:Y:S02]  /*1550*/  MUFU.EX2 R15, R15 ;  /* 0x0000000f000f7308 */ /* 0x000e640000000800 */
[----:B-1----:R-:W-:-:S04]  /*1560*/  FMUL R17, R14, R15 ;  /* 0x0000000f0e117220 */ /* 0x002fc80000400000 */
[----:B------:R-:W-:Y:S01]  /*1570*/  FADD R8, R17, R8 ;  /* 0x0000000811087221 */ /* 0x000fe20000000000 */
[----:B------:R3:W-:Y:S01]  /*1580*/  STS [R10], R17 ;  /* 0x000000110a007388 */ /* 0x0007e20000000800 */
[----:B------:R-:W-:Y:S05]  /*1590*/  @!P0 BRA `(.L_x_77) ;  /* 0xfffffffc00c08947 */ /* 0x000fea000383ffff */
.L_x_76:
[----:B------:R-:W-:Y:S05]  /*15a0*/  BSYNC.RECONVERGENT B0 ;  /* 0x0000000000007941 */ /* 0x000fea0003800200 */
.L_x_75:
[----:B------:R-:W2:Y:S01]  /*15b0*/  SHFL.BFLY PT, R11, R8, 0x10, 0x1f ;  /* 0x0e001f00080b7f89 */ /* 0x000ea200000e0000 */
[----:B------:R-:W-:Y:S01]  /*15c0*/  ISETP.NE.AND P0, PT, R3, RZ, PT ;  /* 0x000000ff0300720c */ /* 0x000fe20003f05270 */
[----:B------:R-:W4:Y:S01]  /*15d0*/  LDCU UR5, c[0x0][0x3ac] ;  /* 0x00007580ff0577ac */ /* 0x000f220008000800 */
[----:B--2---:R-:W-:-:S05]  /*15e0*/  FADD R11, R11, R8 ;  /* 0x000000080b0b7221 */ /* 0x004fca0000000000 */
[----:B---3--:R-:W2:Y:S02]  /*15f0*/  SHFL.BFLY PT, R10, R11, 0x8, 0x1f ;  /* 0x0d001f000b0a7f89 */ /* 0x008ea400000e0000 */
[----:B--2---:R-:W-:-:S05]  /*1600*/  FADD R10, R11, R10 ;  /* 0x0000000a0b0a7221 */ /* 0x004fca0000000000 */
[----:B------:R-:W2:Y:S02]  /*1610*/  SHFL.BFLY PT, R13, R10, 0x4, 0x1f ;  /* 0x0c801f000a0d7f89 */ /* 0x000ea400000e0000 */
[----:B--2---:R-:W-:-:S05]  /*1620*/  FADD R13, R10, R13 ;  /* 0x0000000d0a0d7221 */ /* 0x004fca0000000000 */
[----:B-1----:R-:W1:Y:S02]  /*1630*/  SHFL.BFLY PT, R12, R13, 0x2, 0x1f ;  /* 0x0c401f000d0c7f89 */ /* 0x002e6400000e0000 */
[----:B-1----:R-:W-:-:S05]  /*1640*/  FADD R12, R13, R12 ;  /* 0x0000000c0d0c7221 */ /* 0x002fca0000000000 */
[----:B------:R-:W1:Y:S02]  /*1650*/  SHFL.BFLY PT, R15, R12, 0x1, 0x1f ;  /* 0x0c201f000c0f7f89 */ /* 0x000e6400000e0000 */
[----:B-1----:R-:W-:-:S05]  /*1660*/  FADD R3, R12, R15 ;  /* 0x0000000f0c037221 */ /* 0x002fca0000000000 */
[----:B------:R1:W-:Y:S01]  /*1670*/  @!P0 STS [R0], R3 ;  /* 0x0000000300008388 */ /* 0x0003e20000000800 */
[----:B------:R-:W-:Y:S01]  /*1680*/  BAR.SYNC.DEFER_BLOCKING 0x0 ;  /* 0x0000000000007b1d */ /* 0x000fe20000010000 */
[----:B------:R-:W-:-:S13]  /*1690*/  ISETP.GT.U32.AND P0, PT, R9, 0x1f, PT ;  /* 0x0000001f0900780c */ /* 0x000fda0003f04070 */
[----:B-1--4-:R-:W-:Y:S05]  /*16a0*/  @P0 BRA `(.L_x_78) ;  /* 0x0000000000480947 */ /* 0x012fea0003800000 */
[----:B------:R-:W1:Y:S01]  /*16b0*/  LDCU UR4, c[0x0][0x360] ;  /* 0x00006c00ff0477ac */ /* 0x000e620008000800 */
[----:B------:R-:W-:Y:S01]  /*16c0*/  IMAD.MOV.U32 R0, RZ, RZ, RZ ;  /* 0x000000ffff007224 */ /* 0x000fe200078e00ff */
[----:B-1----:R-:W-:-:S04]  /*16d0*/  UIADD3 UR4, UPT, UPT, UR4, 0x1f, URZ ;  /* 0x0000001f04047890 */ /* 0x002fc8000fffe0ff */
[----:B------:R-:W-:-:S06]  /*16e0*/  USHF.R.U32.HI UR4, URZ, 0x5, UR4 ;  /* 0x00000005ff047899 */ /* 0x000fcc0008011604 */
[----:B------:R-:W-:Y:S01]  /*16f0*/  ISETP.GE.U32.AND P0, PT, R9, UR4, PT ;  /* 0x0000000409007c0c */ /* 0x000fe2000bf06070 */
[----:B------:R-:W-:-:S12]  /*1700*/  UMOV UR4, 0xffffffff ;  /* 0xffffffff00047882 */ /* 0x000fd80000000000 */
[----:B------:R1:W2:Y:S01]  /*1710*/  @!P0 LDS R0, [R5] ;  /* 0x0000000005008984 */ /* 0x0002a20000000800 */
[----:B------:R-:W-:Y:S05]  /*1720*/  BRA.DIV UR4, `(.L_x_79) ;  /* 0x0000000a04747947 */ /* 0x000fea000b800000 */
[----:B--2---:R-:W2:Y:S02]  /*1730*/  SHFL.BFLY PT, R3, R0, 0x10, 0x1f ;  /* 0x0e001f0000037f89 */ /* 0x004ea400000e0000 */
[----:B--2---:R-:W-:-:S05]  /*1740*/  FADD R3, R3, R0 ;  /* 0x0000000003037221 */ /* 0x004fca0000000000 */
[----:B------:R-:W2:Y:S02]  /*1750*/  SHFL.BFLY PT, R8, R3, 0x8, 0x1f ;  /* 0x0d001f0003087f89 */ /* 0x000ea400000e0000 */
[----:B--2---:R-:W-:-:S05]  /*1760*/  FADD R8, R3, R8 ;  /* 0x0000000803087221 */ /* 0x004fca0000000000 */
[----:B01----:R-:W0:Y:S02]  /*1770*/  SHFL.BFLY PT, R5, R8, 0x4, 0x1f ;  /* 0x0c801f0008057f89 */ /* 0x003e2400000e0000 */
[----:B0-----:R-:W-:-:S05]  /*1780*/  FADD R5, R8, R5 ;  /* 0x0000000508057221 */ /* 0x001fca0000000000 */
[----:B------:R-:W0:Y:S02]  /*1790*/  SHFL.BFLY PT, R10, R5, 0x2, 0x1f ;  /* 0x0c401f00050a7f89 */ /* 0x000e2400000e0000 */
[----:B0-----:R-:W-:-:S05]  /*17a0*/  FADD R10, R5, R10 ;  /* 0x0000000a050a7221 */ /* 0x001fca0000000000 */
[----:B------:R0:W1:Y:S02]  /*17b0*/  SHFL.BFLY PT, R11, R10, 0x1, 0x1f ;  /* 0x0c201f000a0b7f89 */ /* 0x00006400000e0000 */
.L_x_102:
[----:B-1----:R-:W-:-:S07]  /*17c0*/  FADD R3, R10, R11 ;  /* 0x0000000b0a037221 */ /* 0x002fce0000000000 */
.L_x_78:
[----:B------:R-:W-:Y:S01]  /*17d0*/  ISETP.GE.AND P0, PT, R9, R4, PT ;  /* 0x000000040900720c */ /* 0x000fe20003f06270 */
[----:B------:R-:W-:Y:S05]  /*17e0*/  WARPSYNC.ALL ;  /* 0x0000000000007948 */ /* 0x000fea0003800000 */
[----:B------:R-:W-:Y:S06]  /*17f0*/  BAR.SYNC.DEFER_BLOCKING 0x0 ;  /* 0x0000000000007b1d */ /* 0x000fec0000010000 */
[----:B------:R-:W-:Y:S04]  /*1800*/  BSSY.RECONVERGENT B0, `(.L_x_80) ;  /* 0x0000019000007945 */ /* 0x000fe80003800200 */
[----:B------:R-:W-:Y:S05]  /*1810*/  @P0 BRA `(.L_x_81) ;  /* 0x00000000005c0947 */ /* 0x000fea0003800000 */
[----:B------:R-:W1:Y:S01]  /*1820*/  LDC R4, c[0x0][0x360] ;  /* 0x0000d800ff047b82 */ /* 0x000e620000000800 */
[----:B0-----:R-:W-:-:S07]  /*1830*/  IMAD.MOV.U32 R5, RZ, RZ, R9 ;  /* 0x000000ffff057224 */ /* 0x001fce00078e0009 */
.L_x_84:
[----:B--2---:R-:W-:Y:S01]  /*1840*/  LEA R8, R5, R2, 0x2 ;  /* 0x0000000205087211 */ /* 0x004fe200078e10ff */
[----:B------:R-:W0:Y:S01]  /*1850*/  MUFU.RCP R10, R3 ;  /* 0x00000003000a7308 */ /* 0x000e220000001000 */
[----:B-1----:R-:W-:Y:S01]  /*1860*/  IMAD.IADD R5, R4, 0x1, R5 ;  /* 0x0000000104057824 */ /* 0x002fe200078e0205 */
[----:B------:R-:W-:Y:S01]  /*1870*/  BSSY.RECONVERGENT B1, `(.L_x_82) ;  /* 0x000000e000017945 */ /* 0x000fe20003800200 */
[----:B------:R-:W-:Y:S01]  /*1880*/  FSETP.NEU.AND P1, PT, R3, RZ, PT ;  /* 0x000000ff0300720b */ /* 0x000fe20003f2d000 */
[----:B------:R-:W1:Y:S02]  /*1890*/  LDS R0, [R8] ;  /* 0x0000000008007984 */ /* 0x000e640000000800 */
[----:B------:R-:W-:Y:S01]  /*18a0*/  ISETP.GE.AND P2, PT, R5, UR5, PT ;  /* 0x0000000505007c0c */ /* 0x000fe2000bf46270 */
[----:B0-----:R-:W-:-:S04]  /*18b0*/  FFMA R11, R10, -R3, 1 ;  /* 0x3f8000000a0b7423 */ /* 0x001fc80000000803 */
[----:B------:R-:W-:Y:S01]  /*18c0*/  FFMA R11, R10, R11, R10 ;  /* 0x0000000b0a0b7223 */ /* 0x000fe2000000000a */
[----:B-1----:R-:W0:Y:S03]  /*18d0*/  FCHK P0, R0, R3 ;  /* 0x0000000300007302 */ /* 0x002e260000000000 */
[----:B------:R-:W-:-:S04]  /*18e0*/  FFMA R10, R0, R11, RZ ;  /* 0x0000000b000a7223 */ /* 0x000fc800000000ff */
[----:B------:R-:W-:-:S04]  /*18f0*/  FFMA R12, R10, -R3, R0 ;  /* 0x800000030a0c7223 */ /* 0x000fc80000000000 */
[----:B------:R-:W-:Y:S01]  /*1900*/  FFMA R10, R11, R12, R10 ;  /* 0x0000000c0b0a7223 */ /* 0x000fe2000000000a */
[----:B0-----:R-:W-:Y:S06]  /*1910*/  @!P0 BRA `(.L_x_83) ;  /* 0x00000000000c8947 */ /* 0x001fec0003800000 */
[----:B------:R-:W-:-:S07]  /*1920*/  MOV R10, 0x1940 ;  /* 0x00001940000a7802 */ /* 0x000fce0000000f00 */
[----:B------:R-:W-:Y:S05]  /*1930*/  CALL.REL.NOINC `($__internal_1_$__cuda_sm3x_div_rn_noftz_f32_slowpath) ;  /* 0x0000000800847944 */ /* 0x000fea0003c00000 */
[----:B------:R-:W-:-:S07]  /*1940*/  IMAD.MOV.U32 R10, RZ, RZ, R0 ;  /* 0x000000ffff0a7224 */ /* 0x000fce00078e0000 */
.L_x_83:
[----:B------:R-:W-:Y:S05]  /*1950*/  BSYNC.RECONVERGENT B1 ;  /* 0x0000000000017941 */ /* 0x000fea0003800200 */
.L_x_82:
[----:B------:R-:W-:-:S05]  /*1960*/  FSEL R11, R10, RZ, P1 ;  /* 0x000000ff0a0b7208 */ /* 0x000fca0000800000 */
[----:B------:R2:W-:Y:S01]  /*1970*/  STS [R8], R11 ;  /* 0x0000000b08007388 */ /* 0x0005e20000000800 */
[----:B------:R-:W-:Y:S05]  /*1980*/  @!P2 BRA `(.L_x_84) ;  /* 0xfffffffc00aca947 */ /* 0x000fea000383ffff */
.L_x_81:
[----:B------:R-:W-:Y:S05]  /*1990*/  BSYNC.RECONVERGENT B0 ;  /* 0x0000000000007941 */ /* 0x000fea0003800200 */
.L_x_80:
[----:B------:R-:W1:Y:S01]  /*19a0*/  LDCU UR4, c[0x0][0x3b0] ;  /* 0x00007600ff0477ac */ /* 0x000e620008000800 */
[----:B------:R-:W-:Y:S01]  /*19b0*/  BAR.SYNC.DEFER_BLOCKING 0x0 ;  /* 0x0000000000007b1d */ /* 0x000fe20000010000 */
[----:B-1----:R-:W-:-:S13]  /*19c0*/  ISETP.GE.AND P0, PT, R9, UR4, PT ;  /* 0x0000000409007c0c */ /* 0x002fda000bf06270 */
[----:B------:R-:W-:Y:S05]  /*19d0*/  @P0 EXIT ;  /* 0x000000000000094d */ /* 0x000fea0003800000 */
[----:B--2---:R-:W1:Y:S01]  /*19e0*/  LDC R8, c[0x0][0x3ac] ;  /* 0x0000eb00ff087b82 */ /* 0x004e620000000800 */
[----:B------:R-:W2:Y:S01]  /*19f0*/  LDCU UR6, c[0x0][0x360] ;  /* 0x00006c00ff0677ac */ /* 0x000ea20008000800 */
[----:B-1----:R-:W-:-:S13]  /*1a00*/  ISETP.GT.AND P0, PT, R8, RZ, PT ;  /* 0x000000ff0800720c */ /* 0x002fda0003f04270 */
[----:B--2---:R-:W-:Y:S05]  /*1a10*/  @P0 BRA `(.L_x_85) ;  /* 0x0000000000200947 */ /* 0x004fea0003800000 */
[----:B0-----:R-:W0:Y:S02]  /*1a20*/  LDC.64 R4, c[0x0][0x398] ;  /* 0x0000e600ff047b82 */ /* 0x001e240000000a00 */
.L_x_86:
[----:B-1----:R-:W-:Y:S01]  /*1a30*/  IADD3 R3, PT, PT, R6, R9, RZ ;  /* 0x0000000906037210 */ /* 0x002fe20007ffe0ff */
[----:B------:R-:W-:-:S04]  /*1a40*/  VIADD R9, R9, UR6 ;  /* 0x0000000609097c36 */ /* 0x000fc80008000000 */
[----:B0-----:R-:W-:Y:S01]  /*1a50*/  IMAD.WIDE R2, R3, 0x4, R4 ;  /* 0x0000000403027825 */ /* 0x001fe200078e0204 */
[----:B------:R-:W-:-:S04]  /*1a60*/  ISETP.GE.AND P0, PT, R9, UR4, PT ;  /* 0x0000000409007c0c */ /* 0x000fc8000bf06270 */
[----:B------:R1:W-:Y:S09]  /*1a70*/  STG.E desc[UR8][R2.64], RZ ;  /* 0x000000ff02007986 */ /* 0x0003f2000c101908 */
[----:B------:R-:W-:Y:S05]  /*1a80*/  @!P0 BRA `(.L_x_86) ;  /* 0xfffffffc00e88947 */ /* 0x000fea000383ffff */
[----:B------:R-:W-:Y:S05]  /*1a90*/  EXIT ;  /* 0x000000000000794d */ /* 0x000fea0003800000 */
.L_x_85:
[C---:B------:R-:W-:Y:S02]  /*1aa0*/  LOP3.LUT R18, R8.reuse, 0x7ffffffc, RZ, 0xc0, !PT ;  /* 0x7ffffffc08127812 */ /* 0x040fe400078ec0ff */
[----:B------:R-:W-:Y:S02]  /*1ab0*/  LOP3.LUT R8, R8, 0x3, RZ, 0xc0, !PT ;  /* 0x0000000308087812 */ /* 0x000fe400078ec0ff */
[----:B------:R-:W-:-:S07]  /*1ac0*/  IADD3 R0, PT, PT, -R18, RZ, RZ ;  /* 0x000000ff12007210 */ /* 0x000fce0007ffe1ff */
.L_x_90:
[----:B-1----:R-:W1:Y:S01]  /*1ad0*/  LDCU UR4, c[0x0][0x3ac] ;  /* 0x00007580ff0477ac */ /* 0x002e620008000800 */
[----:B------:R-:W-:Y:S02]  /*1ae0*/  HFMA2 R3, -RZ, RZ, 0, 0 ;  /* 0x00000000ff037431 */ /* 0x000fe400000001ff */
[----:B------:R-:W-:Y:S02]  /*1af0*/  IMAD.IADD R19, R7, 0x1, R9 ;  /* 0x0000000107137824 */ /* 0x000fe400078e0209 */
[----:B0-----:R-:W-:Y:S01]  /*1b00*/  IMAD.MOV.U32 R10, RZ, RZ, RZ ;  /* 0x000000ffff0a7224 */ /* 0x001fe200078e00ff */
[----:B-1----:R-:W-:-:S09]  /*1b10*/  UISETP.GE.U32.AND UP0, UPT, UR4, 0x4, UPT ;  /* 0x000000040400788c */ /* 0x002fd2000bf06070 */
[----:B------:R-:W-:Y:S05]  /*1b20*/  BRA.U !UP0, `(.L_x_87) ;  /* 0x0000000108647547 */ /* 0x000fea000b800000 */
[----:B------:R-:W0:Y:S01]  /*1b30*/  LDC R27, c[0x0][0x3b0] ;  /* 0x0000ec00ff1b7b82 */ /* 0x000e220000000800 */
[----:B------:R-:W-:Y:S01]  /*1b40*/  MOV R3, RZ ;  /* 0x000000ff00037202 */ /* 0x000fe20000000f00 */
[----:B------:R-:W-:Y:S01]  /*1b50*/  IMAD.MOV.U32 R26, RZ, RZ, R19 ;  /* 0x000000ffff1a7224 */ /* 0x000fe200078e0013 */
[----:B------:R-:W-:Y:S01]  /*1b60*/  MOV R25, R2 ;  /* 0x0000000200197202 */ /* 0x000fe20000000f00 */
[----:B------:R-:W-:-:S04]  /*1b70*/  IMAD.MOV.U32 R24, RZ, RZ, R0 ;  /* 0x000000ffff187224 */ /* 0x000fc800078e0000 */
[----:B------:R-:W1:Y:S03]  /*1b80*/  LDC.64 R4, c[0x0][0x390] ;  /* 0x0000e400ff047b82 */ /* 0x000e660000000a00 */
.L_x_88:
[----:B-1----:R-:W-:Y:S01]  /*1b90*/  IMAD.WIDE R20, R26, 0x4, R4 ;  /* 0x000000041a147825 */ /* 0x002fe200078e0204 */
[----:B------:R1:W2:Y:S03]  /*1ba0*/  LDS.128 R12, [R25] ;  /* 0x00000000190c7984 */ /* 0x0002a60000000c00 */
[C---:B0-----:R-:W-:Y:S02]  /*1bb0*/  IMAD.WIDE R10, R27.reuse, 0x4, R20 ;  /* 0x000000041b0a7825 */ /* 0x041fe400078e0214 */
[----:B------:R-:W2:Y:S02]  /*1bc0*/  LDG.E.CONSTANT R20, desc[UR8][R20.64] ;  /* 0x0000000814147981 */ /* 0x000ea4000c1e9900 */
[C---:B------:R-:W-:Y:S02]  /*1bd0*/  IMAD.WIDE R16, R27.reuse, 0x4, R10 ;  /* 0x000000041b107825 */ /* 0x040fe400078e020a */
[----:B------:R-:W3:Y:S02]  /*1be0*/  LDG.E.CONSTANT R10, desc[UR8][R10.64] ;  /* 0x000000080a0a7981 */ /* 0x000ee4000c1e9900 */
[----:B------:R-:W-:-:S02]  /*1bf0*/  IMAD.WIDE R22, R27, 0x4, R16 ;  /* 0x000000041b167825 */ /* 0x000fc400078e0210 */
[----:B------:R-:W4:Y:S04]  /*1c00*/  LDG.E.CONSTANT R16, desc[UR8][R16.64] ;  /* 0x0000000810107981 */ /* 0x000f28000c1e9900 */
[----:B------:R-:W5:Y:S01]  /*1c10*/  LDG.E.CONSTANT R22, desc[UR8][R22.64] ;  /* 0x0000000816167981 */ /* 0x000f62000c1e9900 */
[----:B------:R-:W-:Y:S01]  /*1c20*/  IADD3 R24, PT, PT, R24, 0x4, RZ ;  /* 0x0000000418187810 */ /* 0x000fe20007ffe0ff */
[----:B------:R-:W-:Y:S01]  /*1c30*/  IMAD R26, R27, 0x4, R26 ;  /* 0x000000041b1a7824 */ /* 0x000fe200078e021a */
[----:B-1----:R-:W-:Y:S02]  /*1c40*/  IADD3 R25, PT, PT, R25, 0x10, RZ ;  /* 0x0000001019197810 */ /* 0x002fe40007ffe0ff */
[----:B------:R-:W-:Y:S01]  /*1c50*/  ISETP.NE.AND P0, PT, R24, RZ, PT ;  /* 0x000000ff1800720c */ /* 0x000fe20003f05270 */
[----:B--2---:R-:W-:-:S04]  /*1c60*/  FFMA R12, R12, R20, R3 ;  /* 0x000000140c0c7223 */ /* 0x004fc80000000003 */
[----:B---3--:R-:W-:-:S04]  /*1c70*/  FFMA R13, R13, R10, R12 ;  /* 0x0000000a0d0d7223 */ /* 0x008fc8000000000c */
[----:B----4-:R-:W-:-:S04]  /*1c80*/  FFMA R14, R14, R16, R13 ;  /* 0x000000100e0e7223 */ /* 0x010fc8000000000d */
[----:B-----5:R-:W-:Y:S01]  /*1c90*/  FFMA R3, R15, R22, R14 ;  /* 0x000000160f037223 */ /* 0x020fe2000000000e */
[----:B------:R-:W-:Y:S06]  /*1ca0*/  @P0 BRA `(.L_x_88) ;  /* 0xfffffffc00b80947 */ /* 0x000fec000383ffff */
[----:B------:R-:W-:-:S07]  /*1cb0*/  IMAD.MOV.U32 R10, RZ, RZ, R18 ;  /* 0x000000ffff0a7224 */ /* 0x000fce00078e0012 */
.L_x_87:
[----:B------:R-:W-:-:S13]  /*1cc0*/  ISETP.NE.AND P0, PT, R8, RZ, PT ;  /* 0x000000ff0800720c */ /* 0x000fda0003f05270 */
[----:B------:R-:W-:Y:S05]  /*1cd0*/  @!P0 BRA `(.L_x_89) ;  /* 0x0000000000548947 */ /* 0x000fea0003800000 */
[----:B------:R-:W0:Y:S08]  /*1ce0*/  LDC R17, c[0x0][0x3b0] ;  /* 0x0000ec00ff117b82 */ /* 0x000e300000000800 */
[----:B------:R-:W1:Y:S01]  /*1cf0*/  LDC.64 R4, c[0x0][0x390] ;  /* 0x0000e400ff047b82 */ /* 0x000e620000000a00 */
[----:B0-----:R-:W-:-:S04]  /*1d00*/  IMAD R19, R10, R17, R19 ;  /* 0x000000110a137224 */ /* 0x001fc800078e0213 */
[----:B-1----:R-:W-:-:S05]  /*1d10*/  IMAD.WIDE R4, R19, 0x4, R4 ;  /* 0x0000000413047825 */ /* 0x002fca00078e0204 */
[----:B------:R-:W2:Y:S01]  /*1d20*/  LDG.E.CONSTANT R11, desc[UR8][R4.64] ;  /* 0x00000008040b7981 */ /* 0x000ea2000c1e9900 */
[----:B------:R-:W0:Y:S01]  /*1d30*/  S2UR UR5, SR_CgaCtaId ;  /* 0x00000000000579c3 */ /* 0x000e220000008800 */
[----:B------:R-:W-:Y:S01]  /*1d40*/  UMOV UR4, 0x400 ;  /* 0x0000040000047882 */ /* 0x000fe20000000000 */
[----:B------:R-:W-:Y:S01]  /*1d50*/  ISETP.NE.AND P0, PT, R8, 0x1, PT ;  /* 0x000000010800780c */ /* 0x000fe20003f05270 */
[----:B0-----:R-:W-:-:S06]  /*1d60*/  ULEA UR4, UR5, UR4, 0x18 ;  /* 0x0000000405047291 */ /* 0x001fcc000f8ec0ff */
[----:B------:R-:W-:-:S05]  /*1d70*/  MOV R2, UR4 ;  /* 0x0000000400027c02 */ /* 0x000fca0008000f00 */
[----:B------:R-:W-:-:S06]  /*1d80*/  IMAD R12, R10, 0x4, R2 ;  /* 0x000000040a0c7824 */ /* 0x000fcc00078e0202 */
[----:B------:R-:W2:Y:S02]  /*1d90*/  LDS.128 R12, [R12] ;  /* 0x000000000c0c7984 */ /* 0x000ea40000000c00 */
[----:B--2---:R-:W-:Y:S01]  /*1da0*/  FFMA R3, R12, R11, R3 ;  /* 0x0000000b0c037223 */ /* 0x004fe20000000003 */
[----:B------:R-:W-:Y:S06]  /*1db0*/  @!P0 BRA `(.L_x_89) ;  /* 0x00000000001c8947 */ /* 0x000fec0003800000 */
[----:B------:R-:W-:Y:S01]  /*1dc0*/  ISETP.NE.AND P0, PT, R8, 0x2, PT ;  /* 0x000000020800780c */ /* 0x000fe20003f05270 */
[----:B------:R-:W-:-:S12]  /*1dd0*/  IMAD.WIDE R10, R17, 0x4, R4 ;  /* 0x00000004110a7825 */ /* 0x000fd800078e0204 */
[----:B------:R-:W-:Y:S02]  /*1de0*/  @P0 IMAD.WIDE R4, R17, 0x4, R10 ;  /* 0x0000000411040825 */ /* 0x000fe400078e020a */
[----:B------:R-:W2:Y:S04]  /*1df0*/  LDG.E.CONSTANT R10, desc[UR8][R10.64] ;  /* 0x000000080a0a7981 */ /* 0x000ea8000c1e9900 */
[----:B------:R-:W3:Y:S01]  /*1e00*/  @P0 LDG.E.CONSTANT R4, desc[UR8][R4.64] ;  /* 0x0000000804040981 */ /* 0x000ee2000c1e9900 */
[----:B--2---:R-:W-:-:S04]  /*1e10*/  FFMA R3, R10, R13, R3 ;  /* 0x0000000d0a037223 */ /* 0x004fc80000000003 */
[----:B---3--:R-:W-:-:S07]  /*1e20*/  @P0 FFMA R3, R4, R14, R3 ;  /* 0x0000000e04030223 */ /* 0x008fce0000000003 */
.L_x_89:
[----:B------:R-:W0:Y:S01]  /*1e30*/  LDC.64 R4, c[0x0][0x398] ;  /* 0x0000e600ff047b82 */ /* 0x000e220000000a00 */
[----:B------:R-:W1:Y:S01]  /*1e40*/  LDCU UR4, c[0x0][0x3b0] ;  /* 0x00007600ff0477ac */ /* 0x000e620008000800 */
[----:B------:R-:W-:Y:S01]  /*1e50*/  IADD3 R11, PT, PT, R6, R9, RZ ;  /* 0x00000009060b7210 */ /* 0x000fe20007ffe0ff */
[----:B------:R-:W-:-:S05]  /*1e60*/  VIADD R9, R9, UR6 ;  /* 0x0000000609097c36 */ /* 0x000fca0008000000 */
[----:B-1----:R-:W-:Y:S01]  /*1e70*/  ISETP.GE.AND P0, PT, R9, UR4, PT ;  /* 0x0000000409007c0c */ /* 0x002fe2000bf06270 */
[----:B0-----:R-:W-:-:S05]  /*1e80*/  IMAD.WIDE R4, R11, 0x4, R4 ;  /* 0x000000040b047825 */ /* 0x001fca00078e0204 */
[----:B------:R1:W-:Y:S07]  /*1e90*/  STG.E desc[UR8][R4.64], R3 ;  /* 0x0000000304007986 */ /* 0x0003ee000c101908 */
[----:B------:R-:W-:Y:S05]  /*1ea0*/  @!P0 BRA `(.L_x_90) ;  /* 0xfffffffc00088947 */ /* 0x000fea000383ffff */
[----:B------:R-:W-:Y:S05]  /*1eb0*/  EXIT ;  /* 0x000000000000794d */ /* 0x000fea0003800000 */
.L_x_74:
[----:B------:R-:W-:Y:S01]  /*1ec0*/  HFMA2 R19, -RZ, RZ, 0, 1.847743988037109375e-06 ;  /* 0x0000001fff137431 */ /* 0x000fe200000001ff */
[----:B-1----:R-:W-:Y:S01]  /*1ed0*/  MOV R17, R8 ;  /* 0x0000000800117202 */ /* 0x002fe20000000f00 */
[----:B------:R-:W-:Y:S02]  /*1ee0*/  IMAD.MOV.U32 R16, RZ, RZ, 0x10 ;  /* 0x00000010ff107424 */ /* 0x000fe400078e00ff */
[----:B------:R-:W-:-:S07]  /*1ef0*/  IMAD.MOV.U32 R14, RZ, RZ, -0x1 ;  /* 0xffffffffff0e7424 */ /* 0x000fce00078e00ff */
[----:B0-----:R-:W-:Y:S05]  /*1f00*/  WARPSYNC.COLLECTIVE R14, `(.L_x_91) ;  /* 0x000000000e087348 */ /* 0x001fea0003c00000 */
[----:B------:R1:W2:Y:S02]  /*1f10*/  SHFL.BFLY P0, R15, R17, R16, R19 ;  /* 0x0c000010110f7389 */ /* 0x0002a40000000013 */
[----:B012---:R-:W-:Y:S05]  /*1f20*/  ENDCOLLECTIVE ;  /* 0x000000000000791b */ /* 0x007fea0003800000 */
.L_x_91:
[----:B------:R-:W-:Y:S01]  /*1f30*/  HFMA2 R16, -RZ, RZ, 0, 4.76837158203125e-07 ;  /* 0x00000008ff107431 */ /* 0x000fe200000001ff */
[----:B------:R-:W-:-:S04]  /*1f40*/  MOV R11, R15 ;  /* 0x0000000f000b7202 */ /* 0x000fc80000000f00 */
[----:B------:R-:W-:-:S05]  /*1f50*/  FMNMX R11, R11, R8, !PT ;  /* 0x000000080b0b7209 */ /* 0x000fca0007800000 */
[----:B------:R-:W-:-:S07]  /*1f60*/  IMAD.MOV.U32 R17, RZ, RZ, R11 ;  /* 0x000000ffff117224 */ /* 0x000fce00078e000b */
[----:B------:R-:W-:Y:S05]  /*1f70*/  WARPSYNC.COLLECTIVE R14, `(.L_x_92) ;  /* 0x000000000e087348 */ /* 0x000fea0003c00000 */
[----:B------:R0:W1:Y:S02]  /*1f80*/  SHFL.BFLY P0, R15, R17, R16, R19 ;  /* 0x0c000010110f7389 */ /* 0x0000640000000013 */
[----:B01----:R-:W-:Y:S05]  /*1f90*/  ENDCOLLECTIVE ;  /* 0x000000000000791b */ /* 0x003fea0003800000 */
.L_x_92:
[----:B------:R-:W-:Y:S02]  /*1fa0*/  IMAD.MOV.U32 R16, RZ, RZ, 0x4 ;  /* 0x00000004ff107424 */ /* 0x000fe400078e00ff */
[----:B------:R-:W-:-:S05]  /*1fb0*/  IMAD.MOV.U32 R10, RZ, RZ, R15 ;  /* 0x000000ffff0a7224 */ /* 0x000fca00078e000f */
[----:B------:R-:W-:-:S04]  /*1fc0*/  FMNMX R10, R11, R10, !PT ;  /* 0x0000000a0b0a7209 */ /* 0x000fc80007800000 */
[----:B------:R-:W-:-:S07]  /*1fd0*/  MOV R17, R10 ;  /* 0x0000000a00117202 */ /* 0x000fce0000000f00 */
[----:B------:R-:W-:Y:S05]  /*1fe0*/  WARPSYNC.COLLECTIVE R14, `(.L_x_93) ;  /* 0x000000000e087348 */ /* 0x000fea0003c00000 */
[----:B------:R0:W1:Y:S02]  /*1ff0*/  SHFL.BFLY P0, R15, R17, R16, R19 ;  /* 0x0c000010110f7389 */ /* 0x0000640000000013 */
[----:B01----:R-:W-:Y:S05]  /*2000*/  ENDCOLLECTIVE ;  /* 0x000000000000791b */ /* 0x003fea0003800000 */
.L_x_93:
[----:B------:R-:W-:Y:S01]  /*2010*/  HFMA2 R16, -RZ, RZ, 0, 1.1920928955078125e-07 ;  /* 0x00000002ff107431 */ /* 0x000fe200000001ff */
[----:B------:R-:W-:-:S04]  /*2020*/  MOV R13, R15 ;  /* 0x0000000f000d7202 */ /* 0x000fc80000000f00 */
[----:B------:R-:W-:-:S05]  /*2030*/  FMNMX R13, R10, R13, !PT ;  /* 0x0000000d0a0d7209 */ /* 0x000fca0007800000 */
[----:B------:R-:W-:-:S07]  /*2040*/  IMAD.MOV.U32 R17, RZ, RZ, R13 ;  /* 0x000000ffff117224 */ /* 0x000fce00078e000d */
[----:B------:R-:W-:Y:S05]  /*2050*/  WARPSYNC.COLLECTIVE R14, `(.L_x_94) ;  /* 0x000000000e087348 */ /* 0x000fea0003c00000 */
[----:B------:R0:W1:Y:S02]  /*2060*/  SHFL.BFLY P0, R15, R17, R16, R19 ;  /* 0x0c000010110f7389 */ /* 0x0000640000000013 */
[----:B01----:R-:W-:Y:S05]  /*2070*/  ENDCOLLECTIVE ;  /* 0x000000000000791b */ /* 0x003fea0003800000 */
.L_x_94:
[----:B------:R-:W-:Y:S02]  /*2080*/  IMAD.MOV.U32 R16, RZ, RZ, 0x1 ;  /* 0x00000001ff107424 */ /* 0x000fe400078e00ff */
[----:B------:R-:W-:-:S05]  /*2090*/  IMAD.MOV.U32 R12, RZ, RZ, R15 ;  /* 0x000000ffff0c7224 */ /* 0x000fca00078e000f */
[----:B------:R-:W-:-:S04]  /*20a0*/  FMNMX R12, R13, R12, !PT ;  /* 0x0000000c0d0c7209 */ /* 0x000fc80007800000 */
[----:B------:R-:W-:-:S07]  /*20b0*/  MOV R17, R12 ;  /* 0x0000000c00117202 */ /* 0x000fce0000000f00 */
[----:B------:R-:W-:Y:S05]  /*20c0*/  WARPSYNC.COLLECTIVE R14, `(.L_x_95) ;  /* 0x000000000e087348 */ /* 0x000fea0003c00000 */
[----:B------:R0:W1:Y:S02]  /*20d0*/  SHFL.BFLY P0, R15, R17, R16, R19 ;  /* 0x0c000010110f7389 */ /* 0x0000640000000013 */
[----:B01----:R-:W-:Y:S05]  /*20e0*/  ENDCOLLECTIVE ;  /* 0x000000000000791b */ /* 0x003fea0003800000 */
.L_x_95:
[----:B------:R-:W-:Y:S05]  /*20f0*/  BRA `(.L_x_96) ;  /* 0xfffffff000b87947 */ /* 0x000fea000383ffff */
.L_x_79:
[----:B------:R-:W-:Y:S01]  /*2100*/  HFMA2 R19, -RZ, RZ, 0, 1.847743988037109375e-06 ;  /* 0x0000001fff137431 */ /* 0x000fe200000001ff */
[----:B--2---:R-:W-:Y:S01]  /*2110*/  MOV R17, R0 ;  /* 0x0000000000117202 */ /* 0x004fe20000000f00 */
[----:B------:R-:W-:Y:S02]  /*2120*/  IMAD.MOV.U32 R16, RZ, RZ, 0x10 ;  /* 0x00000010ff107424 */ /* 0x000fe400078e00ff */
[----:B------:R-:W-:-:S07]  /*2130*/  IMAD.MOV.U32 R14, RZ, RZ, -0x1 ;  /* 0xffffffffff0e7424 */ /* 0x000fce00078e00ff */
[----:B01----:R-:W-:Y:S05]  /*2140*/  WARPSYNC.COLLECTIVE R14, `(.L_x_97) ;  /* 0x000000000e087348 */ /* 0x003fea0003c00000 */
[----:B------:R2:W3:Y:S02]  /*2150*/  SHFL.BFLY P0, R15, R17, R16, R19 ;  /* 0x0c000010110f7389 */ /* 0x0004e40000000013 */
[----:B0123--:R-:W-:Y:S05]  /*2160*/  ENDCOLLECTIVE ;  /* 0x000000000000791b */ /* 0x00ffea0003800000 */
.L_x_97:
[----:B------:R-:W-:Y:S01]  /*2170*/  HFMA2 R16, -RZ, RZ, 0, 4.76837158203125e-07 ;  /* 0x00000008ff107431 */ /* 0x000fe200000001ff */
[----:B------:R-:W-:-:S05]  /*2180*/  MOV R3, R15 ;  /* 0x0000000f00037202 */ /* 0x000fca0000000f00 */
[----:B------:R-:W-:-:S04]  /*2190*/  FADD R3, R3, R0 ;  /* 0x0000000003037221 */ /* 0x000fc80000000000 */
[----:B------:R-:W-:-:S07]  /*21a0*/  IMAD.MOV.U32 R17, RZ, RZ, R3 ;  /* 0x000000ffff117224 */ /* 0x000fce00078e0003 */
[----:B------:R-:W-:Y:S05]  /*21b0*/  WARPSYNC.COLLECTIVE R14, `(.L_x_98) ;  /* 0x000000000e087348 */ /* 0x000fea0003c00000 */
[----:B------:R0:W1:Y:S02]  /*21c0*/  SHFL.BFLY P0, R15, R17, R16, R19 ;  /* 0x0c000010110f7389 */ /* 0x0000640000000013 */
[----:B01----:R-:W-:Y:S05]  /*21d0*/  ENDCOLLECTIVE ;  /* 0x000000000000791b */ /* 0x003fea0003800000 */
.L_x_98:
[----:B------:R-:W-:Y:S02]  /*21e0*/  IMAD.MOV.U32 R16, RZ, RZ, 0x4 ;  /* 0x00000004ff107424 */ /* 0x000fe400078e00ff */
[----:B------:R-:W-:-:S04]  /*21f0*/  IMAD.MOV.U32 R8, RZ, RZ, R15 ;  /* 0x000000ffff087224 */ /* 0x000fc800078e000f */
[----:B------:R-:W-:-:S05]  /*2200*/  FADD R8, R3, R8 ;  /* 0x0000000803087221 */ /* 0x000fca0000000000 */
[----:B------:R-:W-:-:S07]  /*2210*/  MOV R17, R8 ;  /* 0x0000000800117202 */ /* 0x000fce0000000f00 */
[----:B------:R-:W-:Y:S05]  /*2220*/  WARPSYNC.COLLECTIVE R14, `(.L_x_99) ;  /* 0x000000000e087348 */ /* 0x000fea0003c00000 */
[----:B------:R0:W1:Y:S02]  /*2230*/  SHFL.BFLY P0, R15, R17, R16, R19 ;  /* 0x0c000010110f7389 */ /* 0x0000640000000013 */
[----:B01----:R-:W-:Y:S05]  /*2240*/  ENDCOLLECTIVE ;  /* 0x000000000000791b */ /* 0x003fea0003800000 */
.L_x_99:
[----:B------:R-:W-:Y:S01]  /*2250*/  HFMA2 R16, -RZ, RZ, 0, 1.1920928955078125e-07 ;  /* 0x00000002ff107431 */ /* 0x000fe200000001ff */
[----:B------:R-:W-:-:S05]  /*2260*/  MOV R5, R15 ;  /* 0x0000000f00057202 */ /* 0x000fca0000000f00 */
[----:B------:R-:W-:-:S04]  /*2270*/  FADD R5, R8, R5 ;  /* 0x0000000508057221 */ /* 0x000fc80000000000 */
[----:B------:R-:W-:-:S07]  /*2280*/  IMAD.MOV.U32 R17, RZ, RZ, R5 ;  /* 0x000000ffff117224 */ /* 0x000fce00078e0005 */
[----:B------:R-:W-:Y:S05]  /*2290*/  WARPSYNC.COLLECTIVE R14, `(.L_x_100) ;  /* 0x000000000e087348 */ /* 0x000fea0003c00000 */
[----:B------:R0:W1:Y:S02]  /*22a0*/  SHFL.BFLY P0, R15, R17, R16, R19 ;  /* 0x0c000010110f7389 */ /* 0x0000640000000013 */
[----:B01----:R-:W-:Y:S05]  /*22b0*/  ENDCOLLECTIVE ;  /* 0x000000000000791b */ /* 0x003fea0003800000 */
.L_x_100:
[----:B------:R-:W-:Y:S02]  /*22c0*/  IMAD.MOV.U32 R16, RZ, RZ, 0x1 ;  /* 0x00000001ff107424 */ /* 0x000fe400078e00ff */
[----:B------:R-:W-:-:S04]  /*22d0*/  IMAD.MOV.U32 R10, RZ, RZ, R15 ;  /* 0x000000ffff0a7224 */ /* 0x000fc800078e000f */
[----:B------:R-:W-:-:S05]  /*22e0*/  FADD R10, R5, R10 ;  /* 0x0000000a050a7221 */ /* 0x000fca0000000000 */
[----:B------:R-:W-:-:S07]  /*22f0*/  MOV R17, R10 ;  /* 0x0000000a00117202 */ /* 0x000fce0000000f00 */
[----:B------:R-:W-:Y:S05]  /*2300*/  WARPSYNC.COLLECTIVE R14, `(.L_x_101) ;  /* 0x000000000e087348 */ /* 0x000fea0003c00000 */
[----:B------:R0:W1:Y:S02]  /*2310*/  SHFL.BFLY P0, R15, R17, R16, R19 ;  /* 0x0c000010110f7389 */ /* 0x0000640000000013 */
[----:B01----:R-:W-:Y:S05]  /*2320*/  ENDCOLLECTIVE ;  /* 0x000000000000791b */ /* 0x003fea0003800000 */
.L_x_101:
[----:B------:R-:W-:Y:S01]  /*2330*/  MOV R11, R15 ;  /* 0x0000000f000b7202 */ /* 0x000fe20000000f00 */
[----:B------:R-:W-:Y:S06]  /*2340*/  BRA `(.L_x_102) ;  /* 0xfffffff4001c7947 */ /* 0x000fec000383ffff */
        .weak           $__internal_1_$__cuda_sm3x_div_rn_noftz_f32_slowpath
        .type           $__internal_1_$__cuda_sm3x_div_rn_noftz_f32_slowpath,@function
        .size           $__internal_1_$__cuda_sm3x_div_rn_noftz_f32_slowpath,(.L_x_116 - $__internal_1_$__cuda_sm3x_div_rn_noftz_f32_slowpath)
$__internal_1_$__cuda_sm3x_div_rn_noftz_f32_slowpath:
[----:B------:R-:W-:Y:S01]  /*2350*/  SHF.R.U32.HI R12, RZ, 0x17, R3 ;  /* 0x00000017ff0c7819 */ /* 0x000fe20000011603 */
[----:B------:R-:W-:Y:S01]  /*2360*/  BSSY.RECONVERGENT B2, `(.L_x_103) ;  /* 0x0000064000027945 */ /* 0x000fe20003800200 */
[--C-:B------:R-:W-:Y:S01]  /*2370*/  SHF.R.U32.HI R11, RZ, 0x17, R0.reuse ;  /* 0x00000017ff0b7819 */ /* 0x100fe20000011600 */
[----:B------:R-:W-:Y:S01]  /*2380*/  IMAD.MOV.U32 R13, RZ, RZ, R0 ;  /* 0x000000ffff0d7224 */ /* 0x000fe200078e0000 */
[----:B------:R-:W-:Y:S02]  /*2390*/  LOP3.LUT R12, R12, 0xff, RZ, 0xc0, !PT ;  /* 0x000000ff0c0c7812 */ /* 0x000fe400078ec0ff */
[----:B------:R-:W-:Y:S02]  /*23a0*/  LOP3.LUT R18, R11, 0xff, RZ, 0xc0, !PT ;  /* 0x000000ff0b127812 */ /* 0x000fe400078ec0ff */
[----:B------:R-:W-:Y:S01]  /*23b0*/  MOV R14, R3 ;  /* 0x00000003000e7202 */ /* 0x000fe20000000f00 */
[----:B------:R-:W-:Y:S01]  /*23c0*/  VIADD R16, R12, 0xffffffff ;  /* 0xffffffff0c107836 */ /* 0x000fe20000000000 */
[----:B------:R-:W-:-:S04]  /*23d0*/  IADD3 R15, PT, PT, R18, -0x1, RZ ;  /* 0xffffffff120f7810 */ /* 0x000fc80007ffe0ff */
[----:B------:R-:W-:-:S04]  /*23e0*/  ISETP.GT.U32.AND P0, PT, R16, 0xfd, PT ;  /* 0x000000fd1000780c */ /* 0x000fc80003f04070 */
[----:B------:R-:W-:-:S13]  /*23f0*/  ISETP.GT.U32.OR P0, PT, R15, 0xfd, P0 ;  /* 0x000000fd0f00780c */ /* 0x000fda0000704470 */
[----:B------:R-:W-:Y:S01]  /*2400*/  @!P0 IMAD.MOV.U32 R11, RZ, RZ, RZ ;  /* 0x000000ffff0b8224 */ /* 0x000fe200078e00ff */
        /* <DEDUP_REMOVED lines=20> */
[----:B------:R-:W-:Y:S02]  /*2550*/  @!P0 IMAD.MOV.U32 R11, RZ, RZ, -0x40 ;  /* 0xffffffc0ff0b8424 */ /* 0x000fe400078e00ff */
[----:B------:R-:W-:Y:S01]  /*2560*/  @!P0 FFMA R13, R0, 1.84467440737095516160e+19, RZ ;  /* 0x5f800000000d8823 */ /* 0x000fe200000000ff */
[----:B------:R-:W-:Y:S02]  /*2570*/  @!P3 FFMA R14, R3, 1.84467440737095516160e+19, RZ ;  /* 0x5f800000030eb823 */ /* 0x000fe400000000ff */
[----:B------:R-:W-:-:S07]  /*2580*/  @!P3 IADD3 R11, PT, PT, R11, 0x40, RZ ;  /* 0x000000400b0bb810 */ /* 0x000fce0007ffe0ff */
.L_x_104:
[----:B------:R-:W-:Y:S01]  /*2590*/  LEA R15, R12, 0xc0800000, 0x17 ;  /* 0xc08000000c0f7811 */ /* 0x000fe200078eb8ff */
[----:B------:R-:W-:Y:S04]  /*25a0*/  BSSY.RECONVERGENT B3, `(.L_x_109) ;  /* 0x0000036000037945 */ /* 0x000fe80003800200 */
[----:B------:R-:W-:Y:S01]  /*25b0*/  IMAD.IADD R15, R14, 0x1, -R15 ;  /* 0x000000010e0f7824 */ /* 0x000fe200078e0a0f */
[----:B------:R-:W-:-:S03]  /*25c0*/  IADD3 R14, PT, PT, R18, -0x7f, RZ ;  /* 0xffffff81120e7810 */ /* 0x000fc60007ffe0ff */
[----:B------:R-:W0:Y:S01]  /*25d0*/  MUFU.RCP R16, R15 ;  /* 0x0000000f00107308 */ /* 0x000e220000001000 */
[----:B------:R-:W-:Y:S01]  /*25e0*/  FADD.FTZ R17, -R15, -RZ ;  /* 0x800000ff0f117221 */ /* 0x000fe20000010100 */
        /* <DEDUP_REMOVED lines=12> */
[----:B------:R-:W-:-:S05]  /*26b0*/  IADD3 R15, PT, PT, R12, R11, RZ ;  /* 0x0000000b0c0f7210 */ /* 0x000fca0007ffe0ff */
[----:B------:R-:W-:-:S05]  /*26c0*/  VIADD R12, R15, 0xffffffff ;  /* 0xffffffff0f0c7836 */ /* 0x000fca0000000000 */
        /* <DEDUP_REMOVED lines=15> */
[----:B------:R-:W-:Y:S01]  /*27c0*/  ISETP.NE.AND P3, PT, R15, RZ, PT ;  /* 0x000000ff0f00720c */ /* 0x000fe20003f65270 */
[----:B------:R-:W-:Y:S01]  /*27d0*/  IMAD.MOV R15, RZ, RZ, -R15 ;  /* 0x000000ffff0f7224 */ /* 0x000fe200078e0a0f */
[----:B------:R-:W-:Y:S02]  /*27e0*/  LOP3.LUT R13, R13, 0x800000, RZ, 0xfc, !PT ;  /* 0x008000000d0d7812 */ /* 0x000fe400078efcff */
[----:B------:R-:W-:-:S02]  /*27f0*/  FSETP.NEU.FTZ.AND P0, PT, R11, R12, PT ;  /* 0x0000000c0b00720b */ /* 0x000fc40003f1d000 */
[----:B------:R-:W-:Y:S02]  /*2800*/  SHF.L.U32 R14, R13, R14, RZ ;  /* 0x0000000e0d0e7219 */ /* 0x000fe400000006ff */
[----:B------:R-:W-:Y:S02]  /*2810*/  SEL R12, R15, RZ, P4 ;  /* 0x000000ff0f0c7207 */ /* 0x000fe40002000000 */
[----:B------:R-:W-:Y:S02]  /*2820*/  ISETP.NE.AND P3, PT, R14, RZ, P3 ;  /* 0x000000ff0e00720c */ /* 0x000fe40001f65270 */
[----:B------:R-:W-:Y:S02]  /*2830*/  SHF.R.U32.HI R12, RZ, R12, R13 ;  /* 0x0000000cff0c7219 */ /* 0x000fe4000001160d */
[----:B------:R-:W-:Y:S02]  /*2840*/  PLOP3.LUT P0, PT, P0, P3, PT, 0xf8, 0x8f ;  /* 0x00000000008f781c */ /* 0x000fe40000707f70 */
[----:B------:R-:W-:-:S02]  /*2850*/  SHF.R.U32.HI R14, RZ, 0x1, R12 ;  /* 0x00000001ff0e7819 */ /* 0x000fc4000001160c */
[----:B------:R-:W-:-:S04]  /*2860*/  SEL R11, RZ, 0x1, !P0 ;  /* 0x00000001ff0b7807 */ /* 0x000fc80004000000 */
[----:B------:R-:W-:-:S04]  /*2870*/  LOP3.LUT R11, R11, 0x1, R14, 0xf8, !PT ;  /* 0x000000010b0b7812 */ /* 0x000fc800078ef80e */
[----:B------:R-:W-:-:S04]  /*2880*/  LOP3.LUT R11, R11, R12, RZ, 0xc0, !PT ;  /* 0x0000000c0b0b7212 */ /* 0x000fc800078ec0ff */
[----:B------:R-:W-:-:S04]  /*2890*/  IADD3 R11, PT, PT, R14, R11, RZ ;  /* 0x0000000b0e0b7210 */ /* 0x000fc80007ffe0ff */
[----:B------:R-:W-:Y:S01]  /*28a0*/  LOP3.LUT R0, R11, R0, RZ, 0xfc, !PT ;  /* 0x000000000b007212 */ /* 0x000fe200078efcff */
[----:B------:R-:W-:Y:S06]  /*28b0*/  BRA `(.L_x_112) ;  /* 0x0000000000107947 */ /* 0x000fec0003800000 */
.L_x_111:
[----:B------:R-:W-:-:S04]  /*28c0*/  LOP3.LUT R0, R0, 0x80000000, RZ, 0xc0, !PT ;  /* 0x8000000000007812 */ /* 0x000fc800078ec0ff */
[----:B------:R-:W-:Y:S01]  /*28d0*/  LOP3.LUT R0, R0, 0x7f800000, RZ, 0xfc, !PT ;  /* 0x7f80000000007812 */ /* 0x000fe200078efcff */
[----:B------:R-:W-:Y:S06]  /*28e0*/  BRA `(.L_x_112) ;  /* 0x0000000000047947 */ /* 0x000fec0003800000 */
.L_x_110:
[----:B------:R-:W-:-:S07]  /*28f0*/  IMAD R0, R11, 0x800000, R0 ;  /* 0x008000000b007824 */ /* 0x000fce00078e0200 */
.L_x_112:
[----:B------:R-:W-:Y:S05]  /*2900*/  BSYNC.RECONVERGENT B3 ;  /* 0x0000000000037941 */ /* 0x000fea0003800200 */
.L_x_109:
[----:B------:R-:W-:Y:S05]  /*2910*/  BRA `(.L_x_113) ;  /* 0x0000000000207947 */ /* 0x000fea0003800000 */
.L_x_108:
[----:B------:R-:W-:-:S04]  /*2920*/  LOP3.LUT R0, R14, 0x80000000, R13, 0x48, !PT ;  /* 0x800000000e007812 */ /* 0x000fc800078e480d */
[----:B------:R-:W-:Y:S01]  /*2930*/  LOP3.LUT R0, R0, 0x7f800000, RZ, 0xfc, !PT ;  /* 0x7f80000000007812 */ /* 0x000fe200078efcff */
[----:B------:R-:W-:Y:S06]  /*2940*/  BRA `(.L_x_113) ;  /* 0x0000000000147947 */ /* 0x000fec0003800000 */
.L_x_107:
[----:B------:R-:W-:Y:S01]  /*2950*/  LOP3.LUT R0, R14, 0x80000000, R13, 0x48, !PT ;  /* 0x800000000e007812 */ /* 0x000fe200078e480d */
[----:B------:R-:W-:Y:S06]  /*2960*/  BRA `(.L_x_113) ;  /* 0x00000000000c7947 */ /* 0x000fec0003800000 */
.L_x_106:
[----:B------:R-:W0:Y:S01]  /*2970*/  MUFU.RSQ R0, -QNAN ;  /* 0xffc0000000007908 */ /* 0x000e220000001400 */
[----:B------:R-:W-:Y:S05]  /*2980*/  BRA `(.L_x_113) ;  /* 0x0000000000047947 */ /* 0x000fea0003800000 */
.L_x_105:
[----:B------:R-:W-:-:S07]  /*2990*/  FADD.FTZ R0, R0, R3 ;  /* 0x0000000300007221 */ /* 0x000fce0000010000 */
.L_x_113:
[----:B------:R-:W-:Y:S05]  /*29a0*/  BSYNC.RECONVERGENT B2 ;  /* 0x0000000000027941 */ /* 0x000fea0003800200 */
.L_x_103:
[----:B------:R-:W-:-:S04]  /*29b0*/  HFMA2 R11, -RZ, RZ, 0, 0 ;  /* 0x00000000ff0b7431 */ /* 0x000fc800000001ff */
[----:B0-----:R-:W-:Y:S05]  /*29c0*/  RET.REL.NODEC R10 `(_Z20attention_fwd_kernelPKfS0_S0_Pfiiiiif) ;  /* 0xffffffd40a8c7950 */ /* 0x001fea0003c3ffff */
.L_x_114:
        /* <DEDUP_REMOVED lines=11> */
.L_x_116:


//--------------------- .nv.shared._Z31attention_fwd_kernel_large_hdimILi64EEvPKfS1_S1_Pfiiiiif --------------------------
	.section	.nv.shared._Z31attention_fwd_kernel_large_hdimILi64EEvPKfS1_S1_Pfiiiiif,"aw",@nobits
	.sectionflags	@""
	.align	16
	.zero		1024


//--------------------- .nv.shared.reserved.0     --------------------------
	.section	.nv.shared.reserved.0,"aw",@nobits
	.weak		__nv_reservedSMEM_offset_0_alias
	.size		__nv_reservedSMEM_offset_0_alias, 0, 64
	.other		__nv_reservedSMEM_offset_0_alias,@"STO_CUDA_RESERVED_SHARED STV_DEFAULT"
__nv_reservedSMEM_offset_0_alias:
	.zero		0
	.zero		64


//--------------------- .nv.shared._Z20attention_fwd_kernelPKfS0_S0_Pfiiiiif --------------------------
	.section	.nv.shared._Z20attention_fwd_kernelPKfS0_S0_Pfiiiiif,"aw",@nobits
	.sectionflags	@""
	.align	16
	.zero		1024


//--------------------- .nv.constant0._Z31attention_fwd_kernel_large_hdimILi64EEvPKfS1_S1_Pfiiiiif --------------------------
	.section	.nv.constant0._Z31attention_fwd_kernel_large_hdimILi64EEvPKfS1_S1_Pfiiiiif,"a",@progbits
	.sectionflags	@""
	.align	4
.nv.constant0._Z31attention_fwd_kernel_large_hdimILi64EEvPKfS1_S1_Pfiiiiif:
	.zero		952


//--------------------- .nv.constant0._Z20attention_fwd_kernelPKfS0_S0_Pfiiiiif --------------------------
	.section	.nv.constant0._Z20attention_fwd_kernelPKfS0_S0_Pfiiiiif,"a",@progbits
	.sectionflags	@""
	.align	4
.nv.constant0._Z20attention_fwd_kernelPKfS0_S0_Pfiiiiif:
	.zero		952


//--------------------- SYMBOLS --------------------------

	.type		.nv.reservedSmem.offset0,@object
	.size		.nv.reservedSmem.offset0,0x4
	.type		.nv.reservedSmem.cap,@object
	.size		.nv.reservedSmem.cap,0x4
